// auto-generated by cutlass_sweep.gemm — config: {"arch": "sm_100", "cluster_m": 2, "cluster_n": 1, "dtype": "bf16", "dtype_b": "bf16", "layout": "nt", "stages": 0, "tile_k": 64, "tile_m": 64, "tile_n": 128}
#include "cutlass/cutlass.h"
#include "cutlass/gemm/collective/collective_builder.hpp"
#include "cutlass/gemm/device/gemm_universal_adapter.h"
#include "cutlass/gemm/kernel/gemm_universal.hpp"
#include "cutlass/epilogue/collective/collective_builder.hpp"

using ElemA = cutlass::bfloat16_t;
using ElemB = cutlass::bfloat16_t;
using ElemCD = cutlass::bfloat16_t;
using Acc  = float;
using TileShape    = cute::Shape<cute::_64, cute::_128, cute::_64>;
using ClusterShape = cute::Shape<cute::_2, cute::_1, cute::_1>;

using CollectiveEpilogue = typename cutlass::epilogue::collective::CollectiveBuilder<
    cutlass::arch::Sm100, cutlass::arch::OpClassTensorOp,
    TileShape, ClusterShape,
    cutlass::epilogue::collective::EpilogueTileAuto,
    Acc, Acc,
    ElemCD, cutlass::layout::RowMajor, 128 / cutlass::sizeof_bits<ElemCD>::value,
    ElemCD, cutlass::layout::RowMajor, 128 / cutlass::sizeof_bits<ElemCD>::value,
    cutlass::epilogue::collective::EpilogueScheduleAuto
  >::CollectiveOp;

using CollectiveMainloop = typename cutlass::gemm::collective::CollectiveBuilder<
    cutlass::arch::Sm100, cutlass::arch::OpClassTensorOp,
    ElemA, cutlass::layout::RowMajor, 128 / cutlass::sizeof_bits<ElemA>::value,
    ElemB, cutlass::layout::ColumnMajor, 128 / cutlass::sizeof_bits<ElemB>::value,
    Acc,
    TileShape, ClusterShape,
    cutlass::gemm::collective::StageCountAutoCarveout<static_cast<int>(sizeof(typename CollectiveEpilogue::SharedStorage))>,
    cutlass::gemm::collective::KernelScheduleAuto
  >::CollectiveOp;

using GemmKernel = cutlass::gemm::kernel::GemmUniversal<
    cute::Shape<int,int,int,int>,
    CollectiveMainloop,
    CollectiveEpilogue
>;
using Gemm = cutlass::gemm::device::GemmUniversalAdapter<GemmKernel>;

// Force the device kernel symbol into the cubin without needing a host main.
auto* _anchor = &cutlass::device_kernel<GemmKernel>;


// ===== COMPILED SASS (sm_100a) =====

	.target	sm_100a

	.elftype	@"ET_EXEC"


//--------------------- .note.nv.tkinfo           --------------------------
	.section	.note.nv.tkinfo,"",@"SHT_NOTE"
	.sectionflags	@"SHF_NOTE_NV_TKINFO"
	.tkinfo
        /*0018*/ 	.word	0x00000002
        /*0030*/ 	.string	""
        /*0030*/ 	.string	"ptxas"
        /*0030*/ 	.string	"Cuda compilation tools, release 13.0, V13.0.88"
        /*0030*/ 	.string	"Build cuda_13.0.r13.0/compiler.36424714_0"
        /*0030*/ 	.string	"-arch sm_100a -m 64 "



//--------------------- .note.nv.cuinfo           --------------------------
	.section	.note.nv.cuinfo,"",@"SHT_NOTE"
	.sectionflags	@"SHF_NOTE_NV_CUINFO"
        /*0018*/ 	.short	0x0002
        /*001a*/ 	.short	0x0064
        /*001c*/ 	.short	0x0082
	.zero		2


//--------------------- .nv.info                  --------------------------
	.section	.nv.info,"",@"SHT_CUDA_INFO"
	.align	4


	//----- nvinfo : EIATTR_REGCOUNT
	.align		4
        /*0000*/ 	.byte	0x04, 0x2f
        /*0002*/ 	.short	(.L_19 - .L_18)
	.align		4
.L_18:
        /*0004*/ 	.word	index@(_ZN7cutlass13device_kernelINS_4gemm6kernel13GemmUniversalIN4cute5tupleIJiiiiEEENS1_10collective13CollectiveMmaINS1_35MainloopSm100TmaUmmaWarpSpecializedILi8ELi2ELi4ENS5_IJNS4_1CILi2EEENSA_ILi1EEESC_EEEEENS5_IJNSA_ILi64EEENSA_ILi128EEESF_EEENS_10bfloat16_tENS5_IJlSC_lEEESI_SJ_NS4_8TiledMMAINS4_8MMA_AtomIJNS4_20SM100_MMA_F16BF16_SSISI_SI_fLi64ELi128ELNS4_4UMMA5MajorE0ELSO_0ELNSN_7ScaleInE0ELSP_0EEEEEENS4_6LayoutINS5_IJSC_SC_SC_EEENS5_IJNSA_ILi0EEESU_SU_EEEEENS5_IJNS4_10UnderscoreESX_SX_EEEEENS4_13SM90_TMA_LOADENS4_14ComposedLayoutINS4_7SwizzleILi3ELi4ELi3EEENS4_18smem_ptr_flag_bitsILi16EEENSS_INS5_IJNSA_ILi8EEESF_EEENS5_IJSF_SC_EEEEEEEvNS4_8identityENS4_23SM90_TMA_LOAD_MULTICASTES1A_vS1B_EENS_8epilogue10collective18CollectiveEpilogueINS1E_23Sm100TmaWarpSpecializedILi4ELi2ELi16ELb1ELb0EEEJSH_NS5_IJNSS_ISF_SC_EENSS_INSA_ILi32EEESC_EEEEESI_SJ_SI_SJ_NS1E_6fusion15FusionCallbacksIS1I_NS1N_17LinearCombinationISI_fSI_fLNS_15FloatRoundStyleE2EEESH_S1M_JEEENS4_5SM1004TMEM4LOAD26SM100_TMEM_LOAD_16dp256b4xES10_NS11_INS12_ILi2ELi4ELi3EEES15_NSS_INS5_IJS16_S1K_EEENS5_IJS1K_SC_EEEEEEENS4_17SM75_U32x4_LDSM_NENS4_14SM90_TMA_STOREES21_NS4_17SM90_U32x4_STSM_NENS4_39AutoVectorizingCopyWithAssumedAlignmentILi128EEEEEEvvEEEEvNT_6ParamsE)
        /*0008*/ 	.word	0x00000044


	//----- nvinfo : EIATTR_FRAME_SIZE
	.align		4
.L_19:
        /*000c*/ 	.byte	0x04, 0x11
        /*000e*/ 	.short	(.L_21 - .L_20)
	.align		4
.L_20:
        /*0010*/ 	.word	index@($__internal_2_$__cuda_sm10x_tcgen05_guardrail_trap_unallocated_columns_being_dealloced)
        /*0014*/ 	.word	0x00000000


	//----- nvinfo : EIATTR_FRAME_SIZE
	.align		4
.L_21:
        /*0018*/ 	.byte	0x04, 0x11
        /*001a*/ 	.short	(.L_23 - .L_22)
	.align		4
.L_22:
        /*001c*/ 	.word	index@($__internal_1_$__cuda_sm10x_tcgen05_guardrail_trap_phase_invalid_during_alloc)
        /*0020*/ 	.word	0x00000000


	//----- nvinfo : EIATTR_FRAME_SIZE
	.align		4
.L_23:
        /*0024*/ 	.byte	0x04, 0x11
        /*0026*/ 	.short	(.L_25 - .L_24)
	.align		4
.L_24:
        /*0028*/ 	.word	index@($__internal_0_$__cuda_sm10x_tcgen05_guardrail_trap_col_being_dealloced_not_returned_by_alloc)
        /*002c*/ 	.word	0x00000000


	//----- nvinfo : EIATTR_FRAME_SIZE
	.align		4
.L_25:
        /*0030*/ 	.byte	0x04, 0x11
        /*0032*/ 	.short	(.L_27 - .L_26)
	.align		4
.L_26:
        /*0034*/ 	.word	index@(_ZN7cutlass13device_kernelINS_4gemm6kernel13GemmUniversalIN4cute5tupleIJiiiiEEENS1_10collective13CollectiveMmaINS1_35MainloopSm100TmaUmmaWarpSpecializedILi8ELi2ELi4ENS5_IJNS4_1CILi2EEENSA_ILi1EEESC_EEEEENS5_IJNSA_ILi64EEENSA_ILi128EEESF_EEENS_10bfloat16_tENS5_IJlSC_lEEESI_SJ_NS4_8TiledMMAINS4_8MMA_AtomIJNS4_20SM100_MMA_F16BF16_SSISI_SI_fLi64ELi128ELNS4_4UMMA5MajorE0ELSO_0ELNSN_7ScaleInE0ELSP_0EEEEEENS4_6LayoutINS5_IJSC_SC_SC_EEENS5_IJNSA_ILi0EEESU_SU_EEEEENS5_IJNS4_10UnderscoreESX_SX_EEEEENS4_13SM90_TMA_LOADENS4_14ComposedLayoutINS4_7SwizzleILi3ELi4ELi3EEENS4_18smem_ptr_flag_bitsILi16EEENSS_INS5_IJNSA_ILi8EEESF_EEENS5_IJSF_SC_EEEEEEEvNS4_8identityENS4_23SM90_TMA_LOAD_MULTICASTES1A_vS1B_EENS_8epilogue10collective18CollectiveEpilogueINS1E_23Sm100TmaWarpSpecializedILi4ELi2ELi16ELb1ELb0EEEJSH_NS5_IJNSS_ISF_SC_EENSS_INSA_ILi32EEESC_EEEEESI_SJ_SI_SJ_NS1E_6fusion15FusionCallbacksIS1I_NS1N_17LinearCombinationISI_fSI_fLNS_15FloatRoundStyleE2EEESH_S1M_JEEENS4_5SM1004TMEM4LOAD26SM100_TMEM_LOAD_16dp256b4xES10_NS11_INS12_ILi2ELi4ELi3EEES15_NSS_INS5_IJS16_S1K_EEENS5_IJS1K_SC_EEEEEEENS4_17SM75_U32x4_LDSM_NENS4_14SM90_TMA_STOREES21_NS4_17SM90_U32x4_STSM_NENS4_39AutoVectorizingCopyWithAssumedAlignmentILi128EEEEEEvvEEEEvNT_6ParamsE)
        /*0038*/ 	.word	0x00000000


	//----- nvinfo : EIATTR_MIN_STACK_SIZE
	.align		4
.L_27:
        /*003c*/ 	.byte	0x04, 0x12
        /*003e*/ 	.short	(.L_29 - .L_28)
	.align		4
.L_28:
        /*0040*/ 	.word	index@(_ZN7cutlass13device_kernelINS_4gemm6kernel13GemmUniversalIN4cute5tupleIJiiiiEEENS1_10collective13CollectiveMmaINS1_35MainloopSm100TmaUmmaWarpSpecializedILi8ELi2ELi4ENS5_IJNS4_1CILi2EEENSA_ILi1EEESC_EEEEENS5_IJNSA_ILi64EEENSA_ILi128EEESF_EEENS_10bfloat16_tENS5_IJlSC_lEEESI_SJ_NS4_8TiledMMAINS4_8MMA_AtomIJNS4_20SM100_MMA_F16BF16_SSISI_SI_fLi64ELi128ELNS4_4UMMA5MajorE0ELSO_0ELNSN_7ScaleInE0ELSP_0EEEEEENS4_6LayoutINS5_IJSC_SC_SC_EEENS5_IJNSA_ILi0EEESU_SU_EEEEENS5_IJNS4_10UnderscoreESX_SX_EEEEENS4_13SM90_TMA_LOADENS4_14ComposedLayoutINS4_7SwizzleILi3ELi4ELi3EEENS4_18smem_ptr_flag_bitsILi16EEENSS_INS5_IJNSA_ILi8EEESF_EEENS5_IJSF_SC_EEEEEEEvNS4_8identityENS4_23SM90_TMA_LOAD_MULTICASTES1A_vS1B_EENS_8epilogue10collective18CollectiveEpilogueINS1E_23Sm100TmaWarpSpecializedILi4ELi2ELi16ELb1ELb0EEEJSH_NS5_IJNSS_ISF_SC_EENSS_INSA_ILi32EEESC_EEEEESI_SJ_SI_SJ_NS1E_6fusion15FusionCallbacksIS1I_NS1N_17LinearCombinationISI_fSI_fLNS_15FloatRoundStyleE2EEESH_S1M_JEEENS4_5SM1004TMEM4LOAD26SM100_TMEM_LOAD_16dp256b4xES10_NS11_INS12_ILi2ELi4ELi3EEES15_NSS_INS5_IJS16_S1K_EEENS5_IJS1K_SC_EEEEEEENS4_17SM75_U32x4_LDSM_NENS4_14SM90_TMA_STOREES21_NS4_17SM90_U32x4_STSM_NENS4_39AutoVectorizingCopyWithAssumedAlignmentILi128EEEEEEvvEEEEvNT_6ParamsE)
        /*0044*/ 	.word	0x00000000
.L_29:


//--------------------- .nv.compat                --------------------------
	.section	.nv.compat,"",@"SHT_CUDA_COMPAT_INFO"
	.align	4
        /*0000*/ 	.byte	0x02, 0x09, 0x01, 0x00, 0x02, 0x02, 0x02, 0x00, 0x02, 0x05, 0x05, 0x00, 0x03, 0x07, 0x01, 0x01
        /*0010*/ 	.byte	0x02, 0x03, 0x01, 0x00, 0x02, 0x06, 0x01, 0x00, 0x04, 0x0b, 0x08, 0x00, 0x09, 0x00, 0x00, 0x00
        /*0020*/ 	.byte	0x00, 0x00, 0x00, 0x00


//--------------------- .nv.info._ZN7cutlass13device_kernelINS_4gemm6kernel13GemmUniversalIN4cute5tupleIJiiiiEEENS1_10collective13CollectiveMmaINS1_35MainloopSm100TmaUmmaWarpSpecializedILi8ELi2ELi4ENS5_IJNS4_1CILi2EEENSA_ILi1EEESC_EEEEENS5_IJNSA_ILi64EEENSA_ILi128EEESF_EEENS_10bfloat16_tENS5_IJlSC_lEEESI_SJ_NS4_8TiledMMAINS4_8MMA_AtomIJNS4_20SM100_MMA_F16BF16_SSISI_SI_fLi64ELi128ELNS4_4UMMA5MajorE0ELSO_0ELNSN_7ScaleInE0ELSP_0EEEEEENS4_6LayoutINS5_IJSC_SC_SC_EEENS5_IJNSA_ILi0EEESU_SU_EEEEENS5_IJNS4_10UnderscoreESX_SX_EEEEENS4_13SM90_TMA_LOADENS4_14ComposedLayoutINS4_7SwizzleILi3ELi4ELi3EEENS4_18smem_ptr_flag_bitsILi16EEENSS_INS5_IJNSA_ILi8EEESF_EEENS5_IJSF_SC_EEEEEEEvNS4_8identityENS4_23SM90_TMA_LOAD_MULTICASTES1A_vS1B_EENS_8epilogue10collective18CollectiveEpilogueINS1E_23Sm100TmaWarpSpecializedILi4ELi2ELi16ELb1ELb0EEEJSH_NS5_IJNSS_ISF_SC_EENSS_INSA_ILi32EEESC_EEEEESI_SJ_SI_SJ_NS1E_6fusion15FusionCallbacksIS1I_NS1N_17LinearCombinationISI_fSI_fLNS_15FloatRoundStyleE2EEESH_S1M_JEEENS4_5SM1004TMEM4LOAD26SM100_TMEM_LOAD_16dp256b4xES10_NS11_INS12_ILi2ELi4ELi3EEES15_NSS_INS5_IJS16_S1K_EEENS5_IJS1K_SC_EEEEEEENS4_17SM75_U32x4_LDSM_NENS4_14SM90_TMA_STOREES21_NS4_17SM90_U32x4_STSM_NENS4_39AutoVectorizingCopyWithAssumedAlignmentILi128EEEEEEvvEEEEvNT_6ParamsE --------------------------
	.section	.nv.info._ZN7cutlass13device_kernelINS_4gemm6kernel13GemmUniversalIN4cute5tupleIJiiiiEEENS1_10collective13CollectiveMmaINS1_35MainloopSm100TmaUmmaWarpSpecializedILi8ELi2ELi4ENS5_IJNS4_1CILi2EEENSA_ILi1EEESC_EEEEENS5_IJNSA_ILi64EEENSA_ILi128EEESF_EEENS_10bfloat16_tENS5_IJlSC_lEEESI_SJ_NS4_8TiledMMAINS4_8MMA_AtomIJNS4_20SM100_MMA_F16BF16_SSISI_SI_fLi64ELi128ELNS4_4UMMA5MajorE0ELSO_0ELNSN_7ScaleInE0ELSP_0EEEEEENS4_6LayoutINS5_IJSC_SC_SC_EEENS5_IJNSA_ILi0EEESU_SU_EEEEENS5_IJNS4_10UnderscoreESX_SX_EEEEENS4_13SM90_TMA_LOADENS4_14ComposedLayoutINS4_7SwizzleILi3ELi4ELi3EEENS4_18smem_ptr_flag_bitsILi16EEENSS_INS5_IJNSA_ILi8EEESF_EEENS5_IJSF_SC_EEEEEEEvNS4_8identityENS4_23SM90_TMA_LOAD_MULTICASTES1A_vS1B_EENS_8epilogue10collective18CollectiveEpilogueINS1E_23Sm100TmaWarpSpecializedILi4ELi2ELi16ELb1ELb0EEEJSH_NS5_IJNSS_ISF_SC_EENSS_INSA_ILi32EEESC_EEEEESI_SJ_SI_SJ_NS1E_6fusion15FusionCallbacksIS1I_NS1N_17LinearCombinationISI_fSI_fLNS_15FloatRoundStyleE2EEESH_S1M_JEEENS4_5SM1004TMEM4LOAD26SM100_TMEM_LOAD_16dp256b4xES10_NS11_INS12_ILi2ELi4ELi3EEES15_NSS_INS5_IJS16_S1K_EEENS5_IJS1K_SC_EEEEEEENS4_17SM75_U32x4_LDSM_NENS4_14SM90_TMA_STOREES21_NS4_17SM90_U32x4_STSM_NENS4_39AutoVectorizingCopyWithAssumedAlignmentILi128EEEEEEvvEEEEvNT_6ParamsE,"",@"SHT_CUDA_INFO"
	.sectionflags	@""
	.align	4


	//----- nvinfo : EIATTR_CUDA_API_VERSION
	.align		4
        /*0000*/ 	.byte	0x04, 0x37
        /*0002*/ 	.short	(.L_31 - .L_30)
.L_30:
        /*0004*/ 	.word	0x00000082


	//----- nvinfo : EIATTR_KPARAM_INFO
	.align		4
.L_31:
        /*0008*/ 	.byte	0x04, 0x17
        /*000a*/ 	.short	(.L_33 - .L_32)
.L_32:
        /*000c*/ 	.word	0x00000000
        /*0010*/ 	.short	0x0000
        /*0012*/ 	.short	0x0000
        /*0014*/ 	.byte	0x00, 0xf0, 0x01, 0x20


	//----- nvinfo : EIATTR_AT_ENTRY_FRAGMENTS
	.align		4
.L_33:
        /*0018*/ 	.byte	0x04, 0x4f
        /*001a*/ 	.short	(.L_35 - .L_34)


	//   ....[0]....
.L_34:
        /*001c*/ 	.word	0x00000006


	//----- nvinfo : EIATTR_RESERVED_SMEM_USED
	.align		4
.L_35:
        /*0020*/ 	.byte	0x01, 0x41
	.zero		2


	//----- nvinfo : EIATTR_SPARSE_MMA_MASK
	.align		4
        /*0024*/ 	.byte	0x03, 0x50
        /*0026*/ 	.short	0x0000


	//----- nvinfo : EIATTR_TCGEN05_1CTA_USED
	.align		4
        /*0028*/ 	.byte	0x01, 0x51
	.zero		2


	//----- nvinfo : EIATTR_MAXREG_COUNT
	.align		4
        /*002c*/ 	.byte	0x03, 0x1b
        /*002e*/ 	.short	0x00ff


	//----- nvinfo : EIATTR_NUM_BARRIERS
	.align		4
        /*0030*/ 	.byte	0x02, 0x4c
        /*0032*/ 	.byte	0x07
	.zero		1


	//----- nvinfo : EIATTR_EXTERNS
	.align		4
        /*0034*/ 	.byte	0x04, 0x0f
        /*0036*/ 	.short	(.L_37 - .L_36)


	//   ....[0]....
	.align		4
.L_36:
        /*0038*/ 	.word	index@(__assertfail)


	//----- nvinfo : EIATTR_MERCURY_ISA_VERSION
	.align		4
.L_37:
        /*003c*/ 	.byte	0x03, 0x5f
        /*003e*/ 	.short	0x0101


	//----- nvinfo : EIATTR_INT_WARP_WIDE_INSTR_OFFSETS
	.align		4
        /*0040*/ 	.byte	0x04, 0x31
        /*0042*/ 	.short	(.L_39 - .L_38)


	//   ....[0]....
.L_38:
        /*0044*/ 	.word	0x00003fd0


	//   ....[1]....
        /*0048*/ 	.word	0x00004000


	//   ....[2]....
        /*004c*/ 	.word	0x00004020


	//   ....[3]....
        /*0050*/ 	.word	0x00004c30


	//   ....[4]....
        /*0054*/ 	.word	0x00004c90


	//   ....[5]....
        /*0058*/ 	.word	0x00004d70


	//   ....[6]....
        /*005c*/ 	.word	0x00004df0


	//   ....[7]....
        /*0060*/ 	.word	0x00004ee0


	//   ....[8]....
        /*0064*/ 	.word	0x00004f70


	//   ....[9]....
        /*0068*/ 	.word	0x00005060


	//   ....[10]....
        /*006c*/ 	.word	0x00005110


	//----- nvinfo : EIATTR_COOP_GROUP_MASK_REGIDS
	.align		4
.L_39:
        /*0070*/ 	.byte	0x04, 0x29
        /*0072*/ 	.short	(.L_41 - .L_40)


	//   ....[0]....
.L_40:
        /*0074*/ 	.word	0xffffffff


	//   ....[1]....
        /*0078*/ 	.word	0xffffffff


	//   ....[2]....
        /*007c*/ 	.word	0xffffffff


	//   ....[3]....
        /*0080*/ 	.word	0xffffffff


	//   ....[4]....
        /*0084*/ 	.word	0xffffffff


	//   ....[5]....
        /*0088*/ 	.word	0xffffffff


	//   ....[6]....
        /*008c*/ 	.word	0xffffffff


	//   ....[7]....
        /*0090*/ 	.word	0xffffffff


	//   ....[8]....
        /*0094*/ 	.word	0xffffffff


	//   ....[9]....
        /*0098*/ 	.word	0xffffffff


	//   ....[10]....
        /*009c*/ 	.word	0xffffffff


	//   ....[11]....
        /*00a0*/ 	.word	0xffffffff


	//   ....[12]....
        /*00a4*/ 	.word	0xffffffff


	//   ....[13]....
        /*00a8*/ 	.word	0xffffffff


	//----- nvinfo : EIATTR_COOP_GROUP_INSTR_OFFSETS
	.align		4
.L_41:
        /*00ac*/ 	.byte	0x04, 0x28
        /*00ae*/ 	.short	(.L_43 - .L_42)


	//   ....[0]....
.L_42:
        /*00b0*/ 	.word	0x00000080


	//   ....[1]....
        /*00b4*/ 	.word	0x000004f0


	//   ....[2]....
        /*00b8*/ 	.word	0x00000730


	//   ....[3]....
        /*00bc*/ 	.word	0x000008d0


	//   ....[4]....
        /*00c0*/ 	.word	0x000009d0


	//   ....[5]....
        /*00c4*/ 	.word	0x00000b40


	//   ....[6]....
        /*00c8*/ 	.word	0x00000ce0


	//   ....[7]....
        /*00cc*/ 	.word	0x00000ea0


	//   ....[8]....
        /*00d0*/ 	.word	0x00002090


	//   ....[9]....
        /*00d4*/ 	.word	0x000031c0


	//   ....[10]....
        /*00d8*/ 	.word	0x000033d0


	//   ....[11]....
        /*00dc*/ 	.word	0x00003400


	//   ....[12]....
        /*00e0*/ 	.word	0x00003eb0


	//   ....[13]....
        /*00e4*/ 	.word	0x000040e0


	//----- nvinfo : EIATTR_VRC_CTA_INIT_COUNT
	.align		4
.L_43:
        /*00e8*/ 	.byte	0x02, 0x4a
        /*00ea*/ 	.byte	0x80
	.zero		1


	//----- nvinfo : EIATTR_SYSCALL_OFFSETS
	.align		4
        /*00ec*/ 	.byte	0x04, 0x46
        /*00ee*/ 	.short	(.L_45 - .L_44)


	//   ....[0]....
.L_44:
        /*00f0*/ 	.word	0x00005da0


	//   ....[1]....
        /*00f4*/ 	.word	0x00005e90


	//   ....[2]....
        /*00f8*/ 	.word	0x00006620


	//   ....[3]....
        /*00fc*/ 	.word	0x00006ed0


	//   ....[4]....
        /*0100*/ 	.word	0x00007760


	//   ....[5]....
        /*0104*/ 	.word	0x00007fe0


	//----- nvinfo : EIATTR_MBARRIER_INSTR_OFFSETS
	.align		4
.L_45:
        /*0108*/ 	.byte	0x04, 0x39
        /*010a*/ 	.short	(.L_47 - .L_46)


	//   ....[0]....
.L_46:
        /*010c*/ 	.word	0x00000610
        /*0110*/ 	.word	0x000000ff
        /*0114*/ 	.word	0x00000000
        /*0118*/ 	.short	0x0100
        /*011a*/ 	.byte	0x04
	.zero		1


	//   ....[1]....
        /*011c*/ 	.word	0x00000620
        /*0120*/ 	.word	0x000000ff
        /*0124*/ 	.word	0x00000040
        /*0128*/ 	.short	0x0100
        /*012a*/ 	.byte	0x04
	.zero		1


	//   ....[2]....
        /*012c*/ 	.word	0x00000630
        /*0130*/ 	.word	0x000000ff
        /*0134*/ 	.word	0x00000008
        /*0138*/ 	.short	0x0100
        /*013a*/ 	.byte	0x04
	.zero		1


	//   ....[3]....
        /*013c*/ 	.word	0x00000640
        /*0140*/ 	.word	0x000000ff
        /*0144*/ 	.word	0x00000048
        /*0148*/ 	.short	0x0100
        /*014a*/ 	.byte	0x04
	.zero		1


	//   ....[4]....
        /*014c*/ 	.word	0x00000650
        /*0150*/ 	.word	0x000000ff
        /*0154*/ 	.word	0x00000010
        /*0158*/ 	.short	0x0100
        /*015a*/ 	.byte	0x04
	.zero		1


	//   ....[5]....
        /*015c*/ 	.word	0x00000660
        /*0160*/ 	.word	0x000000ff
        /*0164*/ 	.word	0x00000050
        /*0168*/ 	.short	0x0100
        /*016a*/ 	.byte	0x04
	.zero		1


	//   ....[6]....
        /*016c*/ 	.word	0x00000670
        /*0170*/ 	.word	0x000000ff
        /*0174*/ 	.word	0x00000018
        /*0178*/ 	.short	0x0100
        /*017a*/ 	.byte	0x04
	.zero		1


	//   ....[7]....
        /*017c*/ 	.word	0x00000680
        /*0180*/ 	.word	0x000000ff
        /*0184*/ 	.word	0x00000058
        /*0188*/ 	.short	0x0100
        /*018a*/ 	.byte	0x04
	.zero		1


	//   ....[8]....
        /*018c*/ 	.word	0x00000690
        /*0190*/ 	.word	0x000000ff
        /*0194*/ 	.word	0x00000020
        /*0198*/ 	.short	0x0100
        /*019a*/ 	.byte	0x04
	.zero		1


	//   ....[9]....
        /*019c*/ 	.word	0x000006a0
        /*01a0*/ 	.word	0x000000ff
        /*01a4*/ 	.word	0x00000060
        /*01a8*/ 	.short	0x0100
        /*01aa*/ 	.byte	0x04
	.zero		1


	//   ....[10]....
        /*01ac*/ 	.word	0x000006b0
        /*01b0*/ 	.word	0x000000ff
        /*01b4*/ 	.word	0x00000028
        /*01b8*/ 	.short	0x0100
        /*01ba*/ 	.byte	0x04
	.zero		1


	//   ....[11]....
        /*01bc*/ 	.word	0x000006c0
        /*01c0*/ 	.word	0x000000ff
        /*01c4*/ 	.word	0x00000068
        /*01c8*/ 	.short	0x0100
        /*01ca*/ 	.byte	0x04
	.zero		1


	//   ....[12]....
        /*01cc*/ 	.word	0x000006d0
        /*01d0*/ 	.word	0x000000ff
        /*01d4*/ 	.word	0x00000030
        /*01d8*/ 	.short	0x0100
        /*01da*/ 	.byte	0x04
	.zero		1


	//   ....[13]....
        /*01dc*/ 	.word	0x000006e0
        /*01e0*/ 	.word	0x000000ff
        /*01e4*/ 	.word	0x00000070
        /*01e8*/ 	.short	0x0100
        /*01ea*/ 	.byte	0x04
	.zero		1


	//   ....[14]....
        /*01ec*/ 	.word	0x000006f0
        /*01f0*/ 	.word	0x000000ff
        /*01f4*/ 	.word	0x00000038
        /*01f8*/ 	.short	0x0100
        /*01fa*/ 	.byte	0x04
	.zero		1


	//   ....[15]....
        /*01fc*/ 	.word	0x00000700
        /*0200*/ 	.word	0x000000ff
        /*0204*/ 	.word	0x00000078
        /*0208*/ 	.short	0x0100
        /*020a*/ 	.byte	0x04
	.zero		1


	//   ....[16]....
        /*020c*/ 	.word	0x00000840
        /*0210*/ 	.word	0x000000ff
        /*0214*/ 	.word	0x00000080
        /*0218*/ 	.short	0x0100
        /*021a*/ 	.byte	0x04
	.zero		1


	//   ....[17]....
        /*021c*/ 	.word	0x00000850
        /*0220*/ 	.word	0x000000ff
        /*0224*/ 	.word	0x000000a0
        /*0228*/ 	.short	0x0100
        /*022a*/ 	.byte	0x04
	.zero		1


	//   ....[18]....
        /*022c*/ 	.word	0x00000860
        /*0230*/ 	.word	0x000000ff
        /*0234*/ 	.word	0x00000088
        /*0238*/ 	.short	0x0100
        /*023a*/ 	.byte	0x04
	.zero		1


	//   ....[19]....
        /*023c*/ 	.word	0x00000870
        /*0240*/ 	.word	0x000000ff
        /*0244*/ 	.word	0x000000a8
        /*0248*/ 	.short	0x0100
        /*024a*/ 	.byte	0x04
	.zero		1


	//   ....[20]....
        /*024c*/ 	.word	0x00000880
        /*0250*/ 	.word	0x000000ff
        /*0254*/ 	.word	0x00000090
        /*0258*/ 	.short	0x0100
        /*025a*/ 	.byte	0x04
	.zero		1


	//   ....[21]....
        /*025c*/ 	.word	0x00000890
        /*0260*/ 	.word	0x000000ff
        /*0264*/ 	.word	0x000000b0
        /*0268*/ 	.short	0x0100
        /*026a*/ 	.byte	0x04
	.zero		1


	//   ....[22]....
        /*026c*/ 	.word	0x000008a0
        /*0270*/ 	.word	0x000000ff
        /*0274*/ 	.word	0x00000098
        /*0278*/ 	.short	0x0100
        /*027a*/ 	.byte	0x04
	.zero		1


	//   ....[23]....
        /*027c*/ 	.word	0x000008b0
        /*0280*/ 	.word	0x000000ff
        /*0284*/ 	.word	0x000000b8
        /*0288*/ 	.short	0x0100
        /*028a*/ 	.byte	0x04
	.zero		1


	//   ....[24]....
        /*028c*/ 	.word	0x000009a0
        /*0290*/ 	.word	0x000000ff
        /*0294*/ 	.word	0x000000c0
        /*0298*/ 	.short	0x0100
        /*029a*/ 	.byte	0x06
	.zero		1


	//   ....[25]....
        /*029c*/ 	.word	0x000009b0
        /*02a0*/ 	.word	0x000000ff
        /*02a4*/ 	.word	0x000000c8
        /*02a8*/ 	.short	0x0100
        /*02aa*/ 	.byte	0x06
	.zero		1


	//   ....[26]....
        /*02ac*/ 	.word	0x00000af0
        /*02b0*/ 	.word	0x000000ff
        /*02b4*/ 	.word	0x000000d0
        /*02b8*/ 	.short	0x0100
        /*02ba*/ 	.byte	0x06
	.zero		1


	//   ....[27]....
        /*02bc*/ 	.word	0x00000b00
        /*02c0*/ 	.word	0x000000ff
        /*02c4*/ 	.word	0x000000e0
        /*02c8*/ 	.short	0x0100
        /*02ca*/ 	.byte	0x06
	.zero		1


	//   ....[28]....
        /*02cc*/ 	.word	0x00000b10
        /*02d0*/ 	.word	0x000000ff
        /*02d4*/ 	.word	0x000000d8
        /*02d8*/ 	.short	0x0100
        /*02da*/ 	.byte	0x06
	.zero		1


	//   ....[29]....
        /*02dc*/ 	.word	0x00000b20
        /*02e0*/ 	.word	0x000000ff
        /*02e4*/ 	.word	0x000000e8
        /*02e8*/ 	.short	0x0100
        /*02ea*/ 	.byte	0x06
	.zero		1


	//   ....[30]....
        /*02ec*/ 	.word	0x00000c50
        /*02f0*/ 	.word	0x000000ff
        /*02f4*/ 	.word	0x000000f0
        /*02f8*/ 	.short	0x0100
        /*02fa*/ 	.byte	0x04
	.zero		1


	//   ....[31]....
        /*02fc*/ 	.word	0x00000c60
        /*0300*/ 	.word	0x000000ff
        /*0304*/ 	.word	0x00000110
        /*0308*/ 	.short	0x0100
        /*030a*/ 	.byte	0x04
	.zero		1


	//   ....[32]....
        /*030c*/ 	.word	0x00000c70
        /*0310*/ 	.word	0x000000ff
        /*0314*/ 	.word	0x000000f8
        /*0318*/ 	.short	0x0100
        /*031a*/ 	.byte	0x04
	.zero		1


	//   ....[33]....
        /*031c*/ 	.word	0x00000c80
        /*0320*/ 	.word	0x000000ff
        /*0324*/ 	.word	0x00000118
        /*0328*/ 	.short	0x0100
        /*032a*/ 	.byte	0x04
	.zero		1


	//   ....[34]....
        /*032c*/ 	.word	0x00000c90
        /*0330*/ 	.word	0x000000ff
        /*0334*/ 	.word	0x00000100
        /*0338*/ 	.short	0x0100
        /*033a*/ 	.byte	0x04
	.zero		1


	//   ....[35]....
        /*033c*/ 	.word	0x00000ca0
        /*0340*/ 	.word	0x000000ff
        /*0344*/ 	.word	0x00000120
        /*0348*/ 	.short	0x0100
        /*034a*/ 	.byte	0x04
	.zero		1


	//   ....[36]....
        /*034c*/ 	.word	0x00000cb0
        /*0350*/ 	.word	0x000000ff
        /*0354*/ 	.word	0x00000108
        /*0358*/ 	.short	0x0100
        /*035a*/ 	.byte	0x04
	.zero		1


	//   ....[37]....
        /*035c*/ 	.word	0x00000cc0
        /*0360*/ 	.word	0x000000ff
        /*0364*/ 	.word	0x00000128
        /*0368*/ 	.short	0x0100
        /*036a*/ 	.byte	0x04
	.zero		1


	//   ....[38]....
        /*036c*/ 	.word	0x00000db0
        /*0370*/ 	.word	0x000000ff
        /*0374*/ 	.word	0x00000130
        /*0378*/ 	.short	0x0100
        /*037a*/ 	.byte	0x04
	.zero		1


	//   ....[39]....
        /*037c*/ 	.word	0x00000dc0
        /*0380*/ 	.word	0x000000ff
        /*0384*/ 	.word	0x00000140
        /*0388*/ 	.short	0x0100
        /*038a*/ 	.byte	0x04
	.zero		1


	//   ....[40]....
        /*038c*/ 	.word	0x00000dd0
        /*0390*/ 	.word	0x000000ff
        /*0394*/ 	.word	0x00000138
        /*0398*/ 	.short	0x0100
        /*039a*/ 	.byte	0x04
	.zero		1


	//   ....[41]....
        /*039c*/ 	.word	0x00000de0
        /*03a0*/ 	.word	0x000000ff
        /*03a4*/ 	.word	0x00000148
        /*03a8*/ 	.short	0x0100
        /*03aa*/ 	.byte	0x04
	.zero		1


	//   ....[42]....
        /*03ac*/ 	.word	0x00001950
        /*03b0*/ 	.word	0x00000000
        /*03b4*/ 	.word	0x00000140
        /*03b8*/ 	.short	0x010a
        /*03ba*/ 	.byte	0xff
	.zero		1


	//   ....[43]....
        /*03bc*/ 	.word	0x00001980
        /*03c0*/ 	.word	0x00000000
        /*03c4*/ 	.word	0x00000130
        /*03c8*/ 	.short	0x0101
        /*03ca*/ 	.byte	0xff
	.zero		1


	//   ....[44]....
        /*03cc*/ 	.word	0x00001a30
        /*03d0*/ 	.word	0x000000ff
        /*03d4*/ 	.word	0x00000040
        /*03d8*/ 	.short	0x010a
        /*03da*/ 	.byte	0x04
	.zero		1


	//   ....[45]....
        /*03dc*/ 	.word	0x00001ab0
        /*03e0*/ 	.word	0x000000ff
        /*03e4*/ 	.word	0x00000040
        /*03e8*/ 	.short	0x010a
        /*03ea*/ 	.byte	0x21
	.zero		1


	//   ....[46]....
        /*03ec*/ 	.word	0x00001c40
        /*03f0*/ 	.word	0x000000ff
        /*03f4*/ 	.word	0x00000040
        /*03f8*/ 	.short	0x010a
        /*03fa*/ 	.byte	0x06
	.zero		1


	//   ....[47]....
        /*03fc*/ 	.word	0x00001d50
        /*0400*/ 	.word	0x000000ff
        /*0404*/ 	.word	0x000000c8
        /*0408*/ 	.short	0x0101
        /*040a*/ 	.byte	0x0d
	.zero		1


	//   ....[48]....
        /*040c*/ 	.word	0x00001d70
        /*0410*/ 	.word	0x000000ff
        /*0414*/ 	.word	0x00000040
        /*0418*/ 	.short	0x010a
        /*041a*/ 	.byte	0x04
	.zero		1


	//   ....[49]....
        /*041c*/ 	.word	0x00001df0
        /*0420*/ 	.word	0x000000ff
        /*0424*/ 	.word	0x00000040
        /*0428*/ 	.short	0x010a
        /*042a*/ 	.byte	0x09
	.zero		1


	//   ....[50]....
        /*042c*/ 	.word	0x00001f90
        /*0430*/ 	.word	0x000000ff
        /*0434*/ 	.word	0x00000040
        /*0438*/ 	.short	0x010a
        /*043a*/ 	.byte	0x07
	.zero		1


	//   ....[51]....
        /*043c*/ 	.word	0x000020c0
        /*0440*/ 	.word	0x00000003
        /*0444*/ 	.word	0x000000d0
        /*0448*/ 	.short	0x010a
        /*044a*/ 	.byte	0xff
	.zero		1


	//   ....[52]....
        /*044c*/ 	.word	0x00002210
        /*0450*/ 	.word	0x00000000
        /*0454*/ 	.word	0x00000000
        /*0458*/ 	.short	0x0101
        /*045a*/ 	.byte	0xff
	.zero		1


	//   ....[53]....
        /*045c*/ 	.word	0x000027d0
        /*0460*/ 	.word	0x000000ff
        /*0464*/ 	.word	0x00000000
        /*0468*/ 	.short	0x010a
        /*046a*/ 	.byte	0x04
	.zero		1


	//   ....[54]....
        /*046c*/ 	.word	0x00002860
        /*0470*/ 	.word	0x000000ff
        /*0474*/ 	.word	0x00000000
        /*0478*/ 	.short	0x010a
        /*047a*/ 	.byte	0x05
	.zero		1


	//   ....[55]....
        /*047c*/ 	.word	0x000028f0
        /*0480*/ 	.word	0x000000ff
        /*0484*/ 	.word	0x00000000
        /*0488*/ 	.short	0x010a
        /*048a*/ 	.byte	0x05
	.zero		1


	//   ....[56]....
        /*048c*/ 	.word	0x00002980
        /*0490*/ 	.word	0x000000ff
        /*0494*/ 	.word	0x00000000
        /*0498*/ 	.short	0x010a
        /*049a*/ 	.byte	0x05
	.zero		1


	//   ....[57]....
        /*049c*/ 	.word	0x00002a10
        /*04a0*/ 	.word	0x000000ff
        /*04a4*/ 	.word	0x00000000
        /*04a8*/ 	.short	0x010a
        /*04aa*/ 	.byte	0x05
	.zero		1


	//   ....[58]....
        /*04ac*/ 	.word	0x00002aa0
        /*04b0*/ 	.word	0x000000ff
        /*04b4*/ 	.word	0x00000000
        /*04b8*/ 	.short	0x010a
        /*04ba*/ 	.byte	0x05
	.zero		1


	//   ....[59]....
        /*04bc*/ 	.word	0x00002b30
        /*04c0*/ 	.word	0x000000ff
        /*04c4*/ 	.word	0x00000000
        /*04c8*/ 	.short	0x010a
        /*04ca*/ 	.byte	0x05
	.zero		1


	//   ....[60]....
        /*04cc*/ 	.word	0x00002bd0
        /*04d0*/ 	.word	0x00000000
        /*04d4*/ 	.word	0x00000000
        /*04d8*/ 	.short	0x010a
        /*04da*/ 	.byte	0xff
	.zero		1


	//   ....[61]....
        /*04dc*/ 	.word	0x00002d10
        /*04e0*/ 	.word	0x00000002
        /*04e4*/ 	.word	0x00000130
        /*04e8*/ 	.short	0x010a
        /*04ea*/ 	.byte	0xff
	.zero		1


	//   ....[62]....
        /*04ec*/ 	.word	0x00002d80
        /*04f0*/ 	.word	0x00000002
        /*04f4*/ 	.word	0x00000000
        /*04f8*/ 	.short	0x0101
        /*04fa*/ 	.byte	0xff
	.zero		1


	//   ....[63]....
        /*04fc*/ 	.word	0x00002da0
        /*0500*/ 	.word	0x000000ff
        /*0504*/ 	.word	0x000000e0
        /*0508*/ 	.short	0x010a
        /*050a*/ 	.byte	0x04
	.zero		1


	//   ....[64]....
        /*050c*/ 	.word	0x00002ec0
        /*0510*/ 	.word	0x00000002
        /*0514*/ 	.word	0x000000d0
        /*0518*/ 	.short	0x010a
        /*051a*/ 	.byte	0xff
	.zero		1


	//   ....[65]....
        /*051c*/ 	.word	0x00002fc0
        /*0520*/ 	.word	0x00000002
        /*0524*/ 	.word	0x00000000
        /*0528*/ 	.short	0x0101
        /*052a*/ 	.byte	0xff
	.zero		1


	//   ....[66]....
        /*052c*/ 	.word	0x00003050
        /*0530*/ 	.word	0x000000ff
        /*0534*/ 	.word	0x000000e0
        /*0538*/ 	.short	0x0106
        /*053a*/ 	.byte	0x04
	.zero		1


	//   ....[67]....
        /*053c*/ 	.word	0x00003070
        /*0540*/ 	.word	0x000000ff
        /*0544*/ 	.word	0x000000e0
        /*0548*/ 	.short	0x010a
        /*054a*/ 	.byte	0x04
	.zero		1


	//   ....[68]....
        /*054c*/ 	.word	0x00003100
        /*0550*/ 	.word	0x000000ff
        /*0554*/ 	.word	0x000000e0
        /*0558*/ 	.short	0x0106
        /*055a*/ 	.byte	0x07
	.zero		1


	//   ....[69]....
        /*055c*/ 	.word	0x00003140
        /*0560*/ 	.word	0x00000000
        /*0564*/ 	.word	0x000000e0
        /*0568*/ 	.short	0x010a
        /*056a*/ 	.byte	0xff
	.zero		1


	//   ....[70]....
        /*056c*/ 	.word	0x000036a0
        /*0570*/ 	.word	0x00000000
        /*0574*/ 	.word	0x000000d0
        /*0578*/ 	.short	0x010a
        /*057a*/ 	.byte	0xff
	.zero		1


	//   ....[71]....
        /*057c*/ 	.word	0x000037a0
        /*0580*/ 	.word	0x00000003
        /*0584*/ 	.word	0x00000000
        /*0588*/ 	.short	0x0101
        /*058a*/ 	.byte	0xff
	.zero		1


	//   ....[72]....
        /*058c*/ 	.word	0x000037b0
        /*0590*/ 	.word	0x000000ff
        /*0594*/ 	.word	0x00000000
        /*0598*/ 	.short	0x010a
        /*059a*/ 	.byte	0x04
	.zero		1


	//   ....[73]....
        /*059c*/ 	.word	0x00003830
        /*05a0*/ 	.word	0x000000ff
        /*05a4*/ 	.word	0x00000110
        /*05a8*/ 	.short	0x010a
        /*05aa*/ 	.byte	0x1f
	.zero		1


	//   ....[74]....
        /*05ac*/ 	.word	0x00003910
        /*05b0*/ 	.word	0x000000ff
        /*05b4*/ 	.word	0x00000000
        /*05b8*/ 	.short	0x010a
        /*05ba*/ 	.byte	0x05
	.zero		1


	//   ....[75]....
        /*05bc*/ 	.word	0x00003a50
        /*05c0*/ 	.word	0x000000ff
        /*05c4*/ 	.word	0x00000000
        /*05c8*/ 	.short	0x010a
        /*05ca*/ 	.byte	0x04
	.zero		1


	//   ....[76]....
        /*05cc*/ 	.word	0x00003ce0
        /*05d0*/ 	.word	0x000000ff
        /*05d4*/ 	.word	0x00000000
        /*05d8*/ 	.short	0x010a
        /*05da*/ 	.byte	0x04
	.zero		1


	//   ....[77]....
        /*05dc*/ 	.word	0x00003d70
        /*05e0*/ 	.word	0x000000ff
        /*05e4*/ 	.word	0x00000000
        /*05e8*/ 	.short	0x010a
        /*05ea*/ 	.byte	0x05
	.zero		1


	//   ....[78]....
        /*05ec*/ 	.word	0x00003e00
        /*05f0*/ 	.word	0x000000ff
        /*05f4*/ 	.word	0x00000000
        /*05f8*/ 	.short	0x010a
        /*05fa*/ 	.byte	0x05
	.zero		1


	//   ....[79]....
        /*05fc*/ 	.word	0x00003e90
        /*0600*/ 	.word	0x000000ff
        /*0604*/ 	.word	0x00000000
        /*0608*/ 	.short	0x010a
        /*060a*/ 	.byte	0x04
	.zero		1


	//   ....[80]....
        /*060c*/ 	.word	0x000043f0
        /*0610*/ 	.word	0x00000008
        /*0614*/ 	.word	0x000000d0
        /*0618*/ 	.short	0x010a
        /*061a*/ 	.byte	0xff
	.zero		1


	//   ....[81]....
        /*061c*/ 	.word	0x00004560
        /*0620*/ 	.word	0x00000000
        /*0624*/ 	.word	0x00000000
        /*0628*/ 	.short	0x0101
        /*062a*/ 	.byte	0xff
	.zero		1


	//   ....[82]....
        /*062c*/ 	.word	0x00004a40
        /*0630*/ 	.word	0x000000ff
        /*0634*/ 	.word	0x000000c8
        /*0638*/ 	.short	0x010a
        /*063a*/ 	.byte	0x15
	.zero		1


	//   ....[83]....
        /*063c*/ 	.word	0x00004bd0
        /*0640*/ 	.word	0x000000ff
        /*0644*/ 	.word	0x000000a0
        /*0648*/ 	.short	0x010a
        /*064a*/ 	.byte	0x15
	.zero		1


	//   ....[84]....
        /*064c*/ 	.word	0x00004d20
        /*0650*/ 	.word	0x000000ff
        /*0654*/ 	.word	0x00000080
        /*0658*/ 	.short	0x010b
        /*065a*/ 	.byte	0x15
	.zero		1


	//   ....[85]....
        /*065c*/ 	.word	0x00004d30
        /*0660*/ 	.word	0x000000ff
        /*0664*/ 	.word	0x00000000
        /*0668*/ 	.short	0x0101
        /*066a*/ 	.byte	0x32
	.zero		1


	//   ....[86]....
        /*066c*/ 	.word	0x00004d40
        /*0670*/ 	.word	0x000000ff
        /*0674*/ 	.word	0x000000a8
        /*0678*/ 	.short	0x010a
        /*067a*/ 	.byte	0x15
	.zero		1


	//   ....[87]....
        /*067c*/ 	.word	0x00004e90
        /*0680*/ 	.word	0x000000ff
        /*0684*/ 	.word	0x00000088
        /*0688*/ 	.short	0x010b
        /*068a*/ 	.byte	0x15
	.zero		1


	//   ....[88]....
        /*068c*/ 	.word	0x00004ea0
        /*0690*/ 	.word	0x000000ff
        /*0694*/ 	.word	0x00000000
        /*0698*/ 	.short	0x0101
        /*069a*/ 	.byte	0x31
	.zero		1


	//   ....[89]....
        /*069c*/ 	.word	0x00004eb0
        /*06a0*/ 	.word	0x000000ff
        /*06a4*/ 	.word	0x000000b0
        /*06a8*/ 	.short	0x010a
        /*06aa*/ 	.byte	0x15
	.zero		1


	//   ....[90]....
        /*06ac*/ 	.word	0x00005010
        /*06b0*/ 	.word	0x000000ff
        /*06b4*/ 	.word	0x00000090
        /*06b8*/ 	.short	0x010b
        /*06ba*/ 	.byte	0x15
	.zero		1


	//   ....[91]....
        /*06bc*/ 	.word	0x00005020
        /*06c0*/ 	.word	0x000000ff
        /*06c4*/ 	.word	0x00000000
        /*06c8*/ 	.short	0x0101
        /*06ca*/ 	.byte	0x30
	.zero		1


	//   ....[92]....
        /*06cc*/ 	.word	0x00005030
        /*06d0*/ 	.word	0x000000ff
        /*06d4*/ 	.word	0x000000b8
        /*06d8*/ 	.short	0x010a
        /*06da*/ 	.byte	0x15
	.zero		1


	//   ....[93]....
        /*06dc*/ 	.word	0x00005230
        /*06e0*/ 	.word	0x000000ff
        /*06e4*/ 	.word	0x00000098
        /*06e8*/ 	.short	0x010b
        /*06ea*/ 	.byte	0x15
	.zero		1


	//   ....[94]....
        /*06ec*/ 	.word	0x00005240
        /*06f0*/ 	.word	0x000000ff
        /*06f4*/ 	.word	0x00000000
        /*06f8*/ 	.short	0x0101
        /*06fa*/ 	.byte	0x2b
	.zero		1


	//   ....[95]....
        /*06fc*/ 	.word	0x00005270
        /*0700*/ 	.word	0x000000ff
        /*0704*/ 	.word	0x000000a0
        /*0708*/ 	.short	0x010a
        /*070a*/ 	.byte	0x15
	.zero		1


	//   ....[96]....
        /*070c*/ 	.word	0x00005290
        /*0710*/ 	.word	0x000000ff
        /*0714*/ 	.word	0x000000a8
        /*0718*/ 	.short	0x010a
        /*071a*/ 	.byte	0x15
	.zero		1


	//   ....[97]....
        /*071c*/ 	.word	0x000052b0
        /*0720*/ 	.word	0x000000ff
        /*0724*/ 	.word	0x000000b0
        /*0728*/ 	.short	0x010a
        /*072a*/ 	.byte	0x15
	.zero		1


	//   ....[98]....
        /*072c*/ 	.word	0x000052f0
        /*0730*/ 	.word	0x00000000
        /*0734*/ 	.word	0x000000b8
        /*0738*/ 	.short	0x010a
        /*073a*/ 	.byte	0xff
	.zero		1


	//   ....[99]....
        /*073c*/ 	.word	0x00005630
        /*0740*/ 	.word	0x00000003
        /*0744*/ 	.word	0x000000d0
        /*0748*/ 	.short	0x010a
        /*074a*/ 	.byte	0xff
	.zero		1


	//   ....[100]....
        /*074c*/ 	.word	0x000057b0
        /*0750*/ 	.word	0x00000000
        /*0754*/ 	.word	0x00000000
        /*0758*/ 	.short	0x0101
        /*075a*/ 	.byte	0xff
	.zero		1


	//   ....[101]....
        /*075c*/ 	.word	0x000062d0
        /*0760*/ 	.word	0x000000ff
        /*0764*/ 	.word	0x00000080
        /*0768*/ 	.short	0x010a
        /*076a*/ 	.byte	0x2c
	.zero		1


	//   ....[102]....
        /*076c*/ 	.word	0x00006310
        /*0770*/ 	.word	0x0000001a
        /*0774*/ 	.word	0x000000f0
        /*0778*/ 	.short	0x010a
        /*077a*/ 	.byte	0xff
	.zero		1


	//   ....[103]....
        /*077c*/ 	.word	0x00006420
        /*0780*/ 	.word	0x000000ff
        /*0784*/ 	.word	0x00000080
        /*0788*/ 	.short	0x010a
        /*078a*/ 	.byte	0x2c
	.zero		1


	//   ....[104]....
        /*078c*/ 	.word	0x00006500
        /*0790*/ 	.word	0x0000001a
        /*0794*/ 	.word	0x000000f0
        /*0798*/ 	.short	0x010a
        /*079a*/ 	.byte	0xff
	.zero		1


	//   ....[105]....
        /*079c*/ 	.word	0x00006c30
        /*07a0*/ 	.word	0x00000000
        /*07a4*/ 	.word	0x00000000
        /*07a8*/ 	.short	0x0101
        /*07aa*/ 	.byte	0xff
	.zero		1


	//   ....[106]....
        /*07ac*/ 	.word	0x00006c40
        /*07b0*/ 	.word	0x00000004
        /*07b4*/ 	.word	0x00000080
        /*07b8*/ 	.short	0x010a
        /*07ba*/ 	.byte	0xff
	.zero		1


	//   ....[107]....
        /*07bc*/ 	.word	0x00006d00
        /*07c0*/ 	.word	0x00000004
        /*07c4*/ 	.word	0x00000080
        /*07c8*/ 	.short	0x010a
        /*07ca*/ 	.byte	0xff
	.zero		1


	//   ....[108]....
        /*07cc*/ 	.word	0x000074c0
        /*07d0*/ 	.word	0x00000000
        /*07d4*/ 	.word	0x00000000
        /*07d8*/ 	.short	0x0101
        /*07da*/ 	.byte	0xff
	.zero		1


	//   ....[109]....
        /*07dc*/ 	.word	0x000074e0
        /*07e0*/ 	.word	0x00000002
        /*07e4*/ 	.word	0x00000080
        /*07e8*/ 	.short	0x010a
        /*07ea*/ 	.byte	0xff
	.zero		1


	//   ....[110]....
        /*07ec*/ 	.word	0x00007590
        /*07f0*/ 	.word	0x00000002
        /*07f4*/ 	.word	0x00000080
        /*07f8*/ 	.short	0x010a
        /*07fa*/ 	.byte	0xff
	.zero		1


	//   ....[111]....
        /*07fc*/ 	.word	0x00007d40
        /*0800*/ 	.word	0x00000000
        /*0804*/ 	.word	0x00000000
        /*0808*/ 	.short	0x0101
        /*080a*/ 	.byte	0xff
	.zero		1


	//   ....[112]....
        /*080c*/ 	.word	0x00007d60
        /*0810*/ 	.word	0x00000003
        /*0814*/ 	.word	0x00000080
        /*0818*/ 	.short	0x010a
        /*081a*/ 	.byte	0xff
	.zero		1


	//   ....[113]....
        /*081c*/ 	.word	0x00007e10
        /*0820*/ 	.word	0x00000003
        /*0824*/ 	.word	0x00000080
        /*0828*/ 	.short	0x010a
        /*082a*/ 	.byte	0xff
	.zero		1


	//   ....[114]....
        /*082c*/ 	.word	0x00008220
        /*0830*/ 	.word	0x000000ff
        /*0834*/ 	.word	0x00000000
        /*0838*/ 	.short	0x0101
        /*083a*/ 	.byte	0x04
	.zero		1


	//   ....[115]....
        /*083c*/ 	.word	0x00008630
        /*0840*/ 	.word	0x00000000
        /*0844*/ 	.word	0x00000000
        /*0848*/ 	.short	0x0101
        /*084a*/ 	.byte	0xff
	.zero		1


	//   ....[116]....
        /*084c*/ 	.word	0x000088e0
        /*0850*/ 	.word	0x000000ff
        /*0854*/ 	.word	0x00000000
        /*0858*/ 	.short	0x0101
        /*085a*/ 	.byte	0x04
	.zero		1


	//   ....[117]....
        /*085c*/ 	.word	0x00008900
        /*0860*/ 	.word	0x00000000
        /*0864*/ 	.word	0x00000140
        /*0868*/ 	.short	0x010a
        /*086a*/ 	.byte	0xff
	.zero		1


	//   ....[118]....
        /*086c*/ 	.word	0x00008960
        /*0870*/ 	.word	0x00000000
        /*0874*/ 	.word	0x00000040
        /*0878*/ 	.short	0x010a
        /*087a*/ 	.byte	0xff
	.zero		1


	//   ....[119]....
        /*087c*/ 	.word	0x000089c0
        /*0880*/ 	.word	0x00000000
        /*0884*/ 	.word	0x00000040
        /*0888*/ 	.short	0x010a
        /*088a*/ 	.byte	0xff
	.zero		1


	//   ....[120]....
        /*088c*/ 	.word	0x00008a10
        /*0890*/ 	.word	0x00000003
        /*0894*/ 	.word	0x000000d0
        /*0898*/ 	.short	0x010a
        /*089a*/ 	.byte	0xff
	.zero		1


	//   ....[121]....
        /*089c*/ 	.word	0x00008a70
        /*08a0*/ 	.word	0x00000000
        /*08a4*/ 	.word	0x00000000
        /*08a8*/ 	.short	0x010a
        /*08aa*/ 	.byte	0xff
	.zero		1


	//   ....[122]....
        /*08ac*/ 	.word	0x00008ad0
        /*08b0*/ 	.word	0x00000000
        /*08b4*/ 	.word	0x00000000
        /*08b8*/ 	.short	0x010a
        /*08ba*/ 	.byte	0xff
	.zero		1


	//   ....[123]....
        /*08bc*/ 	.word	0x00008b30
        /*08c0*/ 	.word	0x00000000
        /*08c4*/ 	.word	0x00000000
        /*08c8*/ 	.short	0x010a
        /*08ca*/ 	.byte	0xff
	.zero		1


	//   ....[124]....
        /*08cc*/ 	.word	0x00008b90
        /*08d0*/ 	.word	0x00000000
        /*08d4*/ 	.word	0x00000000
        /*08d8*/ 	.short	0x010a
        /*08da*/ 	.byte	0xff
	.zero		1


	//   ....[125]....
        /*08dc*/ 	.word	0x00008bf0
        /*08e0*/ 	.word	0x00000000
        /*08e4*/ 	.word	0x00000000
        /*08e8*/ 	.short	0x010a
        /*08ea*/ 	.byte	0xff
	.zero		1


	//   ....[126]....
        /*08ec*/ 	.word	0x00008c50
        /*08f0*/ 	.word	0x00000000
        /*08f4*/ 	.word	0x00000000
        /*08f8*/ 	.short	0x010a
        /*08fa*/ 	.byte	0xff
	.zero		1


	//   ....[127]....
        /*08fc*/ 	.word	0x00008cb0
        /*0900*/ 	.word	0x00000000
        /*0904*/ 	.word	0x00000000
        /*0908*/ 	.short	0x010a
        /*090a*/ 	.byte	0xff
	.zero		1


	//   ....[128]....
        /*090c*/ 	.word	0x00008d00
        /*0910*/ 	.word	0x00000002
        /*0914*/ 	.word	0x00000130
        /*0918*/ 	.short	0x010a
        /*091a*/ 	.byte	0xff
	.zero		1


	//   ....[129]....
        /*091c*/ 	.word	0x00008d60
        /*0920*/ 	.word	0x00000002
        /*0924*/ 	.word	0x000000e0
        /*0928*/ 	.short	0x010a
        /*092a*/ 	.byte	0xff
	.zero		1


	//   ....[130]....
        /*092c*/ 	.word	0x00008db0
        /*0930*/ 	.word	0x00000002
        /*0934*/ 	.word	0x000000d0
        /*0938*/ 	.short	0x010a
        /*093a*/ 	.byte	0xff
	.zero		1


	//   ....[131]....
        /*093c*/ 	.word	0x00008e10
        /*0940*/ 	.word	0x00000000
        /*0944*/ 	.word	0x000000e0
        /*0948*/ 	.short	0x010a
        /*094a*/ 	.byte	0xff
	.zero		1


	//   ....[132]....
        /*094c*/ 	.word	0x00008e60
        /*0950*/ 	.word	0x00000000
        /*0954*/ 	.word	0x000000d0
        /*0958*/ 	.short	0x010a
        /*095a*/ 	.byte	0xff
	.zero		1


	//   ....[133]....
        /*095c*/ 	.word	0x00008ec0
        /*0960*/ 	.word	0x00000002
        /*0964*/ 	.word	0x00000110
        /*0968*/ 	.short	0x010a
        /*096a*/ 	.byte	0xff
	.zero		1


	//   ....[134]....
        /*096c*/ 	.word	0x00008f20
        /*0970*/ 	.word	0x00000000
        /*0974*/ 	.word	0x00000000
        /*0978*/ 	.short	0x010a
        /*097a*/ 	.byte	0xff
	.zero		1


	//   ....[135]....
        /*097c*/ 	.word	0x00008f80
        /*0980*/ 	.word	0x00000000
        /*0984*/ 	.word	0x00000000
        /*0988*/ 	.short	0x010a
        /*098a*/ 	.byte	0xff
	.zero		1


	//   ....[136]....
        /*098c*/ 	.word	0x00008fe0
        /*0990*/ 	.word	0x00000000
        /*0994*/ 	.word	0x00000000
        /*0998*/ 	.short	0x010a
        /*099a*/ 	.byte	0xff
	.zero		1


	//   ....[137]....
        /*099c*/ 	.word	0x00009040
        /*09a0*/ 	.word	0x00000000
        /*09a4*/ 	.word	0x00000000
        /*09a8*/ 	.short	0x010a
        /*09aa*/ 	.byte	0xff
	.zero		1


	//   ....[138]....
        /*09ac*/ 	.word	0x000090a0
        /*09b0*/ 	.word	0x00000000
        /*09b4*/ 	.word	0x00000000
        /*09b8*/ 	.short	0x010a
        /*09ba*/ 	.byte	0xff
	.zero		1


	//   ....[139]....
        /*09bc*/ 	.word	0x000090f0
        /*09c0*/ 	.word	0x00000008
        /*09c4*/ 	.word	0x000000d0
        /*09c8*/ 	.short	0x010a
        /*09ca*/ 	.byte	0xff
	.zero		1


	//   ....[140]....
        /*09cc*/ 	.word	0x00009150
        /*09d0*/ 	.word	0x00000000
        /*09d4*/ 	.word	0x000000c8
        /*09d8*/ 	.short	0x010a
        /*09da*/ 	.byte	0xff
	.zero		1


	//   ....[141]....
        /*09dc*/ 	.word	0x000091b0
        /*09e0*/ 	.word	0x00000000
        /*09e4*/ 	.word	0x000000a0
        /*09e8*/ 	.short	0x010a
        /*09ea*/ 	.byte	0xff
	.zero		1


	//   ....[142]....
        /*09ec*/ 	.word	0x00009210
        /*09f0*/ 	.word	0x00000000
        /*09f4*/ 	.word	0x000000a8
        /*09f8*/ 	.short	0x010a
        /*09fa*/ 	.byte	0xff
	.zero		1


	//   ....[143]....
        /*09fc*/ 	.word	0x00009270
        /*0a00*/ 	.word	0x00000000
        /*0a04*/ 	.word	0x000000b0
        /*0a08*/ 	.short	0x010a
        /*0a0a*/ 	.byte	0xff
	.zero		1


	//   ....[144]....
        /*0a0c*/ 	.word	0x000092d0
        /*0a10*/ 	.word	0x00000000
        /*0a14*/ 	.word	0x000000b8
        /*0a18*/ 	.short	0x010a
        /*0a1a*/ 	.byte	0xff
	.zero		1


	//   ....[145]....
        /*0a1c*/ 	.word	0x00009330
        /*0a20*/ 	.word	0x00000000
        /*0a24*/ 	.word	0x000000a0
        /*0a28*/ 	.short	0x010a
        /*0a2a*/ 	.byte	0xff
	.zero		1


	//   ....[146]....
        /*0a2c*/ 	.word	0x00009390
        /*0a30*/ 	.word	0x00000000
        /*0a34*/ 	.word	0x000000a8
        /*0a38*/ 	.short	0x010a
        /*0a3a*/ 	.byte	0xff
	.zero		1


	//   ....[147]....
        /*0a3c*/ 	.word	0x000093f0
        /*0a40*/ 	.word	0x00000000
        /*0a44*/ 	.word	0x000000b0
        /*0a48*/ 	.short	0x010a
        /*0a4a*/ 	.byte	0xff
	.zero		1


	//   ....[148]....
        /*0a4c*/ 	.word	0x00009440
        /*0a50*/ 	.word	0x00000003
        /*0a54*/ 	.word	0x000000d0
        /*0a58*/ 	.short	0x010a
        /*0a5a*/ 	.byte	0xff
	.zero		1


	//   ....[149]....
        /*0a5c*/ 	.word	0x000094a0
        /*0a60*/ 	.word	0x00000000
        /*0a64*/ 	.word	0x00000080
        /*0a68*/ 	.short	0x010a
        /*0a6a*/ 	.byte	0xff
	.zero		1


	//   ....[150]....
        /*0a6c*/ 	.word	0x000094f0
        /*0a70*/ 	.word	0x0000001a
        /*0a74*/ 	.word	0x000000f0
        /*0a78*/ 	.short	0x010a
        /*0a7a*/ 	.byte	0xff
	.zero		1


	//   ....[151]....
        /*0a7c*/ 	.word	0x00009540
        /*0a80*/ 	.word	0x00000004
        /*0a84*/ 	.word	0x00000080
        /*0a88*/ 	.short	0x010a
        /*0a8a*/ 	.byte	0xff
	.zero		1


	//   ....[152]....
        /*0a8c*/ 	.word	0x00009590
        /*0a90*/ 	.word	0x00000002
        /*0a94*/ 	.word	0x00000080
        /*0a98*/ 	.short	0x010a
        /*0a9a*/ 	.byte	0xff
	.zero		1


	//   ....[153]....
        /*0a9c*/ 	.word	0x000095e0
        /*0aa0*/ 	.word	0x00000003
        /*0aa4*/ 	.word	0x00000080
        /*0aa8*/ 	.short	0x010a
        /*0aaa*/ 	.byte	0xff
	.zero		1


	//----- nvinfo : EIATTR_NUM_MBARRIERS
	.align		4
.L_47:
        /*0aac*/ 	.byte	0x03, 0x38
        /*0aae*/ 	.short	0x002a


	//----- nvinfo : EIATTR_EXIT_INSTR_OFFSETS
	.align		4
        /*0ab0*/ 	.byte	0x04, 0x1c
        /*0ab2*/ 	.short	(.L_49 - .L_48)


	//   ....[0]....
.L_48:
        /*0ab4*/ 	.word	0x00002c00


	//   ....[1]....
        /*0ab8*/ 	.word	0x00003110


	//   ....[2]....
        /*0abc*/ 	.word	0x00003170


	//   ....[3]....
        /*0ac0*/ 	.word	0x000040f0


	//   ....[4]....
        /*0ac4*/ 	.word	0x00005320


	//   ....[5]....
        /*0ac8*/ 	.word	0x00005360


	//   ....[6]....
        /*0acc*/ 	.word	0x000087c0


	//   ....[7]....
        /*0ad0*/ 	.word	0x00008840


	//   ....[8]....
        /*0ad4*/ 	.word	0x00008870


	//   ....[9]....
        /*0ad8*/ 	.word	0x000088f0


	//----- nvinfo : EIATTR_MAX_THREADS
	.align		4
.L_49:
        /*0adc*/ 	.byte	0x04, 0x05
        /*0ade*/ 	.short	(.L_51 - .L_50)
.L_50:
        /*0ae0*/ 	.word	0x00000100
        /*0ae4*/ 	.word	0x00000001
        /*0ae8*/ 	.word	0x00000001


	//----- nvinfo : EIATTR_CRS_STACK_SIZE
	.align		4
.L_51:
        /*0aec*/ 	.byte	0x04, 0x1e
        /*0aee*/ 	.short	(.L_53 - .L_52)
.L_52:
        /*0af0*/ 	.word	0x00000000


	//----- nvinfo : EIATTR_CBANK_PARAM_SIZE
	.align		4
.L_53:
        /*0af4*/ 	.byte	0x03, 0x19
        /*0af6*/ 	.short	0x0800


	//----- nvinfo : EIATTR_PARAM_CBANK
	.align		4
        /*0af8*/ 	.byte	0x04, 0x0a
        /*0afa*/ 	.short	(.L_55 - .L_54)
	.align		4
.L_54:
        /*0afc*/ 	.word	index@(.nv.constant0._ZN7cutlass13device_kernelINS_4gemm6kernel13GemmUniversalIN4cute5tupleIJiiiiEEENS1_10collective13CollectiveMmaINS1_35MainloopSm100TmaUmmaWarpSpecializedILi8ELi2ELi4ENS5_IJNS4_1CILi2EEENSA_ILi1EEESC_EEEEENS5_IJNSA_ILi64EEENSA_ILi128EEESF_EEENS_10bfloat16_tENS5_IJlSC_lEEESI_SJ_NS4_8TiledMMAINS4_8MMA_AtomIJNS4_20SM100_MMA_F16BF16_SSISI_SI_fLi64ELi128ELNS4_4UMMA5MajorE0ELSO_0ELNSN_7ScaleInE0ELSP_0EEEEEENS4_6LayoutINS5_IJSC_SC_SC_EEENS5_IJNSA_ILi0EEESU_SU_EEEEENS5_IJNS4_10UnderscoreESX_SX_EEEEENS4_13SM90_TMA_LOADENS4_14ComposedLayoutINS4_7SwizzleILi3ELi4ELi3EEENS4_18smem_ptr_flag_bitsILi16EEENSS_INS5_IJNSA_ILi8EEESF_EEENS5_IJSF_SC_EEEEEEEvNS4_8identityENS4_23SM90_TMA_LOAD_MULTICASTES1A_vS1B_EENS_8epilogue10collective18CollectiveEpilogueINS1E_23Sm100TmaWarpSpecializedILi4ELi2ELi16ELb1ELb0EEEJSH_NS5_IJNSS_ISF_SC_EENSS_INSA_ILi32EEESC_EEEEESI_SJ_SI_SJ_NS1E_6fusion15FusionCallbacksIS1I_NS1N_17LinearCombinationISI_fSI_fLNS_15FloatRoundStyleE2EEESH_S1M_JEEENS4_5SM1004TMEM4LOAD26SM100_TMEM_LOAD_16dp256b4xES10_NS11_INS12_ILi2ELi4ELi3EEES15_NSS_INS5_IJS16_S1K_EEENS5_IJS1K_SC_EEEEEEENS4_17SM75_U32x4_LDSM_NENS4_14SM90_TMA_STOREES21_NS4_17SM90_U32x4_STSM_NENS4_39AutoVectorizingCopyWithAssumedAlignmentILi128EEEEEEvvEEEEvNT_6ParamsE)
        /*0b00*/ 	.short	0x0380
        /*0b02*/ 	.short	0x0800


	//----- nvinfo : EIATTR_SW_WAR
	.align		4
.L_55:
        /*0b04*/ 	.byte	0x04, 0x36
        /*0b06*/ 	.short	(.L_57 - .L_56)
.L_56:
        /*0b08*/ 	.word	0x00000008
.L_57:


//--------------------- .nv.callgraph             --------------------------
	.section	.nv.callgraph,"",@"SHT_CUDA_CALLGRAPH"
	.align	4
	.sectionentsize	8
	.align		4
        /*0000*/ 	.word	0x00000000
	.align		4
        /*0004*/ 	.word	0xffffffff
	.align		4
        /*0008*/ 	.word	index@(_ZN7cutlass13device_kernelINS_4gemm6kernel13GemmUniversalIN4cute5tupleIJiiiiEEENS1_10collective13CollectiveMmaINS1_35MainloopSm100TmaUmmaWarpSpecializedILi8ELi2ELi4ENS5_IJNS4_1CILi2EEENSA_ILi1EEESC_EEEEENS5_IJNSA_ILi64EEENSA_ILi128EEESF_EEENS_10bfloat16_tENS5_IJlSC_lEEESI_SJ_NS4_8TiledMMAINS4_8MMA_AtomIJNS4_20SM100_MMA_F16BF16_SSISI_SI_fLi64ELi128ELNS4_4UMMA5MajorE0ELSO_0ELNSN_7ScaleInE0ELSP_0EEEEEENS4_6LayoutINS5_IJSC_SC_SC_EEENS5_IJNSA_ILi0EEESU_SU_EEEEENS5_IJNS4_10UnderscoreESX_SX_EEEEENS4_13SM90_TMA_LOADENS4_14ComposedLayoutINS4_7SwizzleILi3ELi4ELi3EEENS4_18smem_ptr_flag_bitsILi16EEENSS_INS5_IJNSA_ILi8EEESF_EEENS5_IJSF_SC_EEEEEEEvNS4_8identityENS4_23SM90_TMA_LOAD_MULTICASTES1A_vS1B_EENS_8epilogue10collective18CollectiveEpilogueINS1E_23Sm100TmaWarpSpecializedILi4ELi2ELi16ELb1ELb0EEEJSH_NS5_IJNSS_ISF_SC_EENSS_INSA_ILi32EEESC_EEEEESI_SJ_SI_SJ_NS1E_6fusion15FusionCallbacksIS1I_NS1N_17LinearCombinationISI_fSI_fLNS_15FloatRoundStyleE2EEESH_S1M_JEEENS4_5SM1004TMEM4LOAD26SM100_TMEM_LOAD_16dp256b4xES10_NS11_INS12_ILi2ELi4ELi3EEES15_NSS_INS5_IJS16_S1K_EEENS5_IJS1K_SC_EEEEEEENS4_17SM75_U32x4_LDSM_NENS4_14SM90_TMA_STOREES21_NS4_17SM90_U32x4_STSM_NENS4_39AutoVectorizingCopyWithAssumedAlignmentILi128EEEEEEvvEEEEvNT_6ParamsE)
	.align		4
        /*000c*/ 	.word	index@(__assertfail)
	.align		4
        /*0010*/ 	.word	0x00000000
	.align		4
        /*0014*/ 	.word	0xfffffffe
	.align		4
        /*0018*/ 	.word	0x00000000
	.align		4
        /*001c*/ 	.word	0xfffffffd
	.align		4
        /*0020*/ 	.word	0x00000000
	.align		4
        /*0024*/ 	.word	0xfffffffc


//--------------------- .nv.constant4             --------------------------
	.section	.nv.constant4,"a",@progbits
	.align	8
	.align		8
.nv.constant4:
        /*0000*/ 	.dword	__assertfail
	.align		8
        /*0008*/ 	.dword	__unnamed_1
	.align		8
        /*0010*/ 	.dword	__unnamed_2
	.align		8
        /*0018*/ 	.dword	_ZN40_INTERNAL_d2a92549_4_k_cu_146d61a3_191804cuda3std3__45__cpo5beginE
	.align		8
        /*0020*/ 	.dword	_ZN40_INTERNAL_d2a92549_4_k_cu_146d61a3_191804cuda3std3__45__cpo3endE
	.align		8
        /*0028*/ 	.dword	_ZN40_INTERNAL_d2a92549_4_k_cu_146d61a3_191804cuda3std3__45__cpo6cbeginE
	.align		8
        /*0030*/ 	.dword	_ZN40_INTERNAL_d2a92549_4_k_cu_146d61a3_191804cuda3std3__45__cpo4cendE
	.align		8
        /*0038*/ 	.dword	_ZN40_INTERNAL_d2a92549_4_k_cu_146d61a3_191804cuda3std3__442_GLOBAL__N__d2a92549_4_k_cu_146d61a3_191806ignoreE
	.align		8
        /*0040*/ 	.dword	_ZN40_INTERNAL_d2a92549_4_k_cu_146d61a3_191804cuda3std3__419piecewise_constructE
	.align		8
        /*0048*/ 	.dword	_ZN40_INTERNAL_d2a92549_4_k_cu_146d61a3_191804cuda3std3__48in_placeE
	.align		8
        /*0050*/ 	.dword	_ZN40_INTERNAL_d2a92549_4_k_cu_146d61a3_191804cuda3std6ranges3__45__cpo4swapE
	.align		8
        /*0058*/ 	.dword	_ZN40_INTERNAL_d2a92549_4_k_cu_146d61a3_191804cuda3std6ranges3__45__cpo9iter_moveE
	.align		8
        /*0060*/ 	.dword	_ZN40_INTERNAL_d2a92549_4_k_cu_146d61a3_191804cute7productE
	.align		8
        /*0068*/ 	.dword	_ZN40_INTERNAL_d2a92549_4_k_cu_146d61a3_191804cute1_E
	.align		8
        /*0070*/ 	.dword	$str$25
	.align		8
        /*0078*/ 	.dword	$str$26
	.align		8
        /*0080*/ 	.dword	$str$27
	.align		8
        /*0088*/ 	.dword	$str$28


//--------------------- .text._ZN7cutlass13device_kernelINS_4gemm6kernel13GemmUniversalIN4cute5tupleIJiiiiEEENS1_10collective13CollectiveMmaINS1_35MainloopSm100TmaUmmaWarpSpecializedILi8ELi2ELi4ENS5_IJNS4_1CILi2EEENSA_ILi1EEESC_EEEEENS5_IJNSA_ILi64EEENSA_ILi128EEESF_EEENS_10bfloat16_tENS5_IJlSC_lEEESI_SJ_NS4_8TiledMMAINS4_8MMA_AtomIJNS4_20SM100_MMA_F16BF16_SSISI_SI_fLi64ELi128ELNS4_4UMMA5MajorE0ELSO_0ELNSN_7ScaleInE0ELSP_0EEEEEENS4_6LayoutINS5_IJSC_SC_SC_EEENS5_IJNSA_ILi0EEESU_SU_EEEEENS5_IJNS4_10UnderscoreESX_SX_EEEEENS4_13SM90_TMA_LOADENS4_14ComposedLayoutINS4_7SwizzleILi3ELi4ELi3EEENS4_18smem_ptr_flag_bitsILi16EEENSS_INS5_IJNSA_ILi8EEESF_EEENS5_IJSF_SC_EEEEEEEvNS4_8identityENS4_23SM90_TMA_LOAD_MULTICASTES1A_vS1B_EENS_8epilogue10collective18CollectiveEpilogueINS1E_23Sm100TmaWarpSpecializedILi4ELi2ELi16ELb1ELb0EEEJSH_NS5_IJNSS_ISF_SC_EENSS_INSA_ILi32EEESC_EEEEESI_SJ_SI_SJ_NS1E_6fusion15FusionCallbacksIS1I_NS1N_17LinearCombinationISI_fSI_fLNS_15FloatRoundStyleE2EEESH_S1M_JEEENS4_5SM1004TMEM4LOAD26SM100_TMEM_LOAD_16dp256b4xES10_NS11_INS12_ILi2ELi4ELi3EEES15_NSS_INS5_IJS16_S1K_EEENS5_IJS1K_SC_EEEEEEENS4_17SM75_U32x4_LDSM_NENS4_14SM90_TMA_STOREES21_NS4_17SM90_U32x4_STSM_NENS4_39AutoVectorizingCopyWithAssumedAlignmentILi128EEEEEEvvEEEEvNT_6ParamsE --------------------------
	.section	.text._ZN7cutlass13device_kernelINS_4gemm6kernel13GemmUniversalIN4cute5tupleIJiiiiEEENS1_10collective13CollectiveMmaINS1_35MainloopSm100TmaUmmaWarpSpecializedILi8ELi2ELi4ENS5_IJNS4_1CILi2EEENSA_ILi1EEESC_EEEEENS5_IJNSA_ILi64EEENSA_ILi128EEESF_EEENS_10bfloat16_tENS5_IJlSC_lEEESI_SJ_NS4_8TiledMMAINS4_8MMA_AtomIJNS4_20SM100_MMA_F16BF16_SSISI_SI_fLi64ELi128ELNS4_4UMMA5MajorE0ELSO_0ELNSN_7ScaleInE0ELSP_0EEEEEENS4_6LayoutINS5_IJSC_SC_SC_EEENS5_IJNSA_ILi0EEESU_SU_EEEEENS5_IJNS4_10UnderscoreESX_SX_EEEEENS4_13SM90_TMA_LOADENS4_14ComposedLayoutINS4_7SwizzleILi3ELi4ELi3EEENS4_18smem_ptr_flag_bitsILi16EEENSS_INS5_IJNSA_ILi8EEESF_EEENS5_IJSF_SC_EEEEEEEvNS4_8identityENS4_23SM90_TMA_LOAD_MULTICASTES1A_vS1B_EENS_8epilogue10collective18CollectiveEpilogueINS1E_23Sm100TmaWarpSpecializedILi4ELi2ELi16ELb1ELb0EEEJSH_NS5_IJNSS_ISF_SC_EENSS_INSA_ILi32EEESC_EEEEESI_SJ_SI_SJ_NS1E_6fusion15FusionCallbacksIS1I_NS1N_17LinearCombinationISI_fSI_fLNS_15FloatRoundStyleE2EEESH_S1M_JEEENS4_5SM1004TMEM4LOAD26SM100_TMEM_LOAD_16dp256b4xES10_NS11_INS12_ILi2ELi4ELi3EEES15_NSS_INS5_IJS16_S1K_EEENS5_IJS1K_SC_EEEEEEENS4_17SM75_U32x4_LDSM_NENS4_14SM90_TMA_STOREES21_NS4_17SM90_U32x4_STSM_NENS4_39AutoVectorizingCopyWithAssumedAlignmentILi128EEEEEEvvEEEEvNT_6ParamsE,"ax",@progbits
	.align	128
.text._ZN7cutlass13device_kernelINS_4gemm6kernel13GemmUniversalIN4cute5tupleIJiiiiEEENS1_10collective13CollectiveMmaINS1_35MainloopSm100TmaUmmaWarpSpecializedILi8ELi2ELi4ENS5_IJNS4_1CILi2EEENSA_ILi1EEESC_EEEEENS5_IJNSA_ILi64EEENSA_ILi128EEESF_EEENS_10bfloat16_tENS5_IJlSC_lEEESI_SJ_NS4_8TiledMMAINS4_8MMA_AtomIJNS4_20SM100_MMA_F16BF16_SSISI_SI_fLi64ELi128ELNS4_4UMMA5MajorE0ELSO_0ELNSN_7ScaleInE0ELSP_0EEEEEENS4_6LayoutINS5_IJSC_SC_SC_EEENS5_IJNSA_ILi0EEESU_SU_EEEEENS5_IJNS4_10UnderscoreESX_SX_EEEEENS4_13SM90_TMA_LOADENS4_14ComposedLayoutINS4_7SwizzleILi3ELi4ELi3EEENS4_18smem_ptr_flag_bitsILi16EEENSS_INS5_IJNSA_ILi8EEESF_EEENS5_IJSF_SC_EEEEEEEvNS4_8identityENS4_23SM90_TMA_LOAD_MULTICASTES1A_vS1B_EENS_8epilogue10collective18CollectiveEpilogueINS1E_23Sm100TmaWarpSpecializedILi4ELi2ELi16ELb1ELb0EEEJSH_NS5_IJNSS_ISF_SC_EENSS_INSA_ILi32EEESC_EEEEESI_SJ_SI_SJ_NS1E_6fusion15FusionCallbacksIS1I_NS1N_17LinearCombinationISI_fSI_fLNS_15FloatRoundStyleE2EEESH_S1M_JEEENS4_5SM1004TMEM4LOAD26SM100_TMEM_LOAD_16dp256b4xES10_NS11_INS12_ILi2ELi4ELi3EEES15_NSS_INS5_IJS16_S1K_EEENS5_IJS1K_SC_EEEEEEENS4_17SM75_U32x4_LDSM_NENS4_14SM90_TMA_STOREES21_NS4_17SM90_U32x4_STSM_NENS4_39AutoVectorizingCopyWithAssumedAlignmentILi128EEEEEEvvEEEEvNT_6ParamsE:
        .type           _ZN7cutlass13device_kernelINS_4gemm6kernel13GemmUniversalIN4cute5tupleIJiiiiEEENS1_10collective13CollectiveMmaINS1_35MainloopSm100TmaUmmaWarpSpecializedILi8ELi2ELi4ENS5_IJNS4_1CILi2EEENSA_ILi1EEESC_EEEEENS5_IJNSA_ILi64EEENSA_ILi128EEESF_EEENS_10bfloat16_tENS5_IJlSC_lEEESI_SJ_NS4_8TiledMMAINS4_8MMA_AtomIJNS4_20SM100_MMA_F16BF16_SSISI_SI_fLi64ELi128ELNS4_4UMMA5MajorE0ELSO_0ELNSN_7ScaleInE0ELSP_0EEEEEENS4_6LayoutINS5_IJSC_SC_SC_EEENS5_IJNSA_ILi0EEESU_SU_EEEEENS5_IJNS4_10UnderscoreESX_SX_EEEEENS4_13SM90_TMA_LOADENS4_14ComposedLayoutINS4_7SwizzleILi3ELi4ELi3EEENS4_18smem_ptr_flag_bitsILi16EEENSS_INS5_IJNSA_ILi8EEESF_EEENS5_IJSF_SC_EEEEEEEvNS4_8identityENS4_23SM90_TMA_LOAD_MULTICASTES1A_vS1B_EENS_8epilogue10collective18CollectiveEpilogueINS1E_23Sm100TmaWarpSpecializedILi4ELi2ELi16ELb1ELb0EEEJSH_NS5_IJNSS_ISF_SC_EENSS_INSA_ILi32EEESC_EEEEESI_SJ_SI_SJ_NS1E_6fusion15FusionCallbacksIS1I_NS1N_17LinearCombinationISI_fSI_fLNS_15FloatRoundStyleE2EEESH_S1M_JEEENS4_5SM1004TMEM4LOAD26SM100_TMEM_LOAD_16dp256b4xES10_NS11_INS12_ILi2ELi4ELi3EEES15_NSS_INS5_IJS16_S1K_EEENS5_IJS1K_SC_EEEEEEENS4_17SM75_U32x4_LDSM_NENS4_14SM90_TMA_STOREES21_NS4_17SM90_U32x4_STSM_NENS4_39AutoVectorizingCopyWithAssumedAlignmentILi128EEEEEEvvEEEEvNT_6ParamsE,@function
        .size           _ZN7cutlass13device_kernelINS_4gemm6kernel13GemmUniversalIN4cute5tupleIJiiiiEEENS1_10collective13CollectiveMmaINS1_35MainloopSm100TmaUmmaWarpSpecializedILi8ELi2ELi4ENS5_IJNS4_1CILi2EEENSA_ILi1EEESC_EEEEENS5_IJNSA_ILi64EEENSA_ILi128EEESF_EEENS_10bfloat16_tENS5_IJlSC_lEEESI_SJ_NS4_8TiledMMAINS4_8MMA_AtomIJNS4_20SM100_MMA_F16BF16_SSISI_SI_fLi64ELi128ELNS4_4UMMA5MajorE0ELSO_0ELNSN_7ScaleInE0ELSP_0EEEEEENS4_6LayoutINS5_IJSC_SC_SC_EEENS5_IJNSA_ILi0EEESU_SU_EEEEENS5_IJNS4_10UnderscoreESX_SX_EEEEENS4_13SM90_TMA_LOADENS4_14ComposedLayoutINS4_7SwizzleILi3ELi4ELi3EEENS4_18smem_ptr_flag_bitsILi16EEENSS_INS5_IJNSA_ILi8EEESF_EEENS5_IJSF_SC_EEEEEEEvNS4_8identityENS4_23SM90_TMA_LOAD_MULTICASTES1A_vS1B_EENS_8epilogue10collective18CollectiveEpilogueINS1E_23Sm100TmaWarpSpecializedILi4ELi2ELi16ELb1ELb0EEEJSH_NS5_IJNSS_ISF_SC_EENSS_INSA_ILi32EEESC_EEEEESI_SJ_SI_SJ_NS1E_6fusion15FusionCallbacksIS1I_NS1N_17LinearCombinationISI_fSI_fLNS_15FloatRoundStyleE2EEESH_S1M_JEEENS4_5SM1004TMEM4LOAD26SM100_TMEM_LOAD_16dp256b4xES10_NS11_INS12_ILi2ELi4ELi3EEES15_NSS_INS5_IJS16_S1K_EEENS5_IJS1K_SC_EEEEEEENS4_17SM75_U32x4_LDSM_NENS4_14SM90_TMA_STOREES21_NS4_17SM90_U32x4_STSM_NENS4_39AutoVectorizingCopyWithAssumedAlignmentILi128EEEEEEvvEEEEvNT_6ParamsE,(.L_x_196 - _ZN7cutlass13device_kernelINS_4gemm6kernel13GemmUniversalIN4cute5tupleIJiiiiEEENS1_10collective13CollectiveMmaINS1_35MainloopSm100TmaUmmaWarpSpecializedILi8ELi2ELi4ENS5_IJNS4_1CILi2EEENSA_ILi1EEESC_EEEEENS5_IJNSA_ILi64EEENSA_ILi128EEESF_EEENS_10bfloat16_tENS5_IJlSC_lEEESI_SJ_NS4_8TiledMMAINS4_8MMA_AtomIJNS4_20SM100_MMA_F16BF16_SSISI_SI_fLi64ELi128ELNS4_4UMMA5MajorE0ELSO_0ELNSN_7ScaleInE0ELSP_0EEEEEENS4_6LayoutINS5_IJSC_SC_SC_EEENS5_IJNSA_ILi0EEESU_SU_EEEEENS5_IJNS4_10UnderscoreESX_SX_EEEEENS4_13SM90_TMA_LOADENS4_14ComposedLayoutINS4_7SwizzleILi3ELi4ELi3EEENS4_18smem_ptr_flag_bitsILi16EEENSS_INS5_IJNSA_ILi8EEESF_EEENS5_IJSF_SC_EEEEEEEvNS4_8identityENS4_23SM90_TMA_LOAD_MULTICASTES1A_vS1B_EENS_8epilogue10collective18CollectiveEpilogueINS1E_23Sm100TmaWarpSpecializedILi4ELi2ELi16ELb1ELb0EEEJSH_NS5_IJNSS_ISF_SC_EENSS_INSA_ILi32EEESC_EEEEESI_SJ_SI_SJ_NS1E_6fusion15FusionCallbacksIS1I_NS1N_17LinearCombinationISI_fSI_fLNS_15FloatRoundStyleE2EEESH_S1M_JEEENS4_5SM1004TMEM4LOAD26SM100_TMEM_LOAD_16dp256b4xES10_NS11_INS12_ILi2ELi4ELi3EEES15_NSS_INS5_IJS16_S1K_EEENS5_IJS1K_SC_EEEEEEENS4_17SM75_U32x4_LDSM_NENS4_14SM90_TMA_STOREES21_NS4_17SM90_U32x4_STSM_NENS4_39AutoVectorizingCopyWithAssumedAlignmentILi128EEEEEEvvEEEEvNT_6ParamsE)
        .other          _ZN7cutlass13device_kernelINS_4gemm6kernel13GemmUniversalIN4cute5tupleIJiiiiEEENS1_10collective13CollectiveMmaINS1_35MainloopSm100TmaUmmaWarpSpecializedILi8ELi2ELi4ENS5_IJNS4_1CILi2EEENSA_ILi1EEESC_EEEEENS5_IJNSA_ILi64EEENSA_ILi128EEESF_EEENS_10bfloat16_tENS5_IJlSC_lEEESI_SJ_NS4_8TiledMMAINS4_8MMA_AtomIJNS4_20SM100_MMA_F16BF16_SSISI_SI_fLi64ELi128ELNS4_4UMMA5MajorE0ELSO_0ELNSN_7ScaleInE0ELSP_0EEEEEENS4_6LayoutINS5_IJSC_SC_SC_EEENS5_IJNSA_ILi0EEESU_SU_EEEEENS5_IJNS4_10UnderscoreESX_SX_EEEEENS4_13SM90_TMA_LOADENS4_14ComposedLayoutINS4_7SwizzleILi3ELi4ELi3EEENS4_18smem_ptr_flag_bitsILi16EEENSS_INS5_IJNSA_ILi8EEESF_EEENS5_IJSF_SC_EEEEEEEvNS4_8identityENS4_23SM90_TMA_LOAD_MULTICASTES1A_vS1B_EENS_8epilogue10collective18CollectiveEpilogueINS1E_23Sm100TmaWarpSpecializedILi4ELi2ELi16ELb1ELb0EEEJSH_NS5_IJNSS_ISF_SC_EENSS_INSA_ILi32EEESC_EEEEESI_SJ_SI_SJ_NS1E_6fusion15FusionCallbacksIS1I_NS1N_17LinearCombinationISI_fSI_fLNS_15FloatRoundStyleE2EEESH_S1M_JEEENS4_5SM1004TMEM4LOAD26SM100_TMEM_LOAD_16dp256b4xES10_NS11_INS12_ILi2ELi4ELi3EEES15_NSS_INS5_IJS16_S1K_EEENS5_IJS1K_SC_EEEEEEENS4_17SM75_U32x4_LDSM_NENS4_14SM90_TMA_STOREES21_NS4_17SM90_U32x4_STSM_NENS4_39AutoVectorizingCopyWithAssumedAlignmentILi128EEEEEEvvEEEEvNT_6ParamsE,@"STO_CUDA_ENTRY STV_DEFAULT"
_ZN7cutlass13device_kernelINS_4gemm6kernel13GemmUniversalIN4cute5tupleIJiiiiEEENS1_10collective13CollectiveMmaINS1_35MainloopSm100TmaUmmaWarpSpecializedILi8ELi2ELi4ENS5_IJNS4_1CILi2EEENSA_ILi1EEESC_EEEEENS5_IJNSA_ILi64EEENSA_ILi128EEESF_EEENS_10bfloat16_tENS5_IJlSC_lEEESI_SJ_NS4_8TiledMMAINS4_8MMA_AtomIJNS4_20SM100_MMA_F16BF16_SSISI_SI_fLi64ELi128ELNS4_4UMMA5MajorE0ELSO_0ELNSN_7ScaleInE0ELSP_0EEEEEENS4_6LayoutINS5_IJSC_SC_SC_EEENS5_IJNSA_ILi0EEESU_SU_EEEEENS5_IJNS4_10UnderscoreESX_SX_EEEEENS4_13SM90_TMA_LOADENS4_14ComposedLayoutINS4_7SwizzleILi3ELi4ELi3EEENS4_18smem_ptr_flag_bitsILi16EEENSS_INS5_IJNSA_ILi8EEESF_EEENS5_IJSF_SC_EEEEEEEvNS4_8identityENS4_23SM90_TMA_LOAD_MULTICASTES1A_vS1B_EENS_8epilogue10collective18CollectiveEpilogueINS1E_23Sm100TmaWarpSpecializedILi4ELi2ELi16ELb1ELb0EEEJSH_NS5_IJNSS_ISF_SC_EENSS_INSA_ILi32EEESC_EEEEESI_SJ_SI_SJ_NS1E_6fusion15FusionCallbacksIS1I_NS1N_17LinearCombinationISI_fSI_fLNS_15FloatRoundStyleE2EEESH_S1M_JEEENS4_5SM1004TMEM4LOAD26SM100_TMEM_LOAD_16dp256b4xES10_NS11_INS12_ILi2ELi4ELi3EEES15_NSS_INS5_IJS16_S1K_EEENS5_IJS1K_SC_EEEEEEENS4_17SM75_U32x4_LDSM_NENS4_14SM90_TMA_STOREES21_NS4_17SM90_U32x4_STSM_NENS4_39AutoVectorizingCopyWithAssumedAlignmentILi128EEEEEEvvEEEEvNT_6ParamsE:
[----:B------:R-:W1:Y:S01]  /*0000*/  LDC R1, c[0x0][0x37c] ;  /* 0x0000df00ff017b82 */ /* 0x000e620000000800 */
[----:B------:R-:W2:Y:S01]  /*0010*/  S2R R57, SR_TID.X ;  /* 0x0000000000397919 */ /* 0x000ea20000002100 */
[----:B------:R-:W3:Y:S01]  /*0020*/  LDCU.64 UR8, c[0x0][0x890] ;  /* 0x00011200ff0877ac */ /* 0x000ee20008000a00 */
[----:B------:R-:W-:Y:S02]  /*0030*/  PRMT R45, RZ, 0x7610, R45 ;  /* 0x00007610ff2d7816 */ /* 0x000fe4000000002d */
[----:B------:R-:W-:Y:S01]  /*0040*/  ELECT P3, URZ, PT ;  /* 0x0000000000ff782f */ /* 0x000fe20003860000 */
[----:B---3--:R-:W-:-:S04]  /*0050*/  UISETP.NE.U32.AND UP0, UPT, UR8, URZ, UPT ;  /* 0x000000ff0800728c */ /* 0x008fc8000bf05070 */
[----:B------:R-:W-:Y:S01]  /*0060*/  UISETP.NE.AND.EX UP0, UPT, UR9, URZ, UPT, UP0 ;  /* 0x000000ff0900728c */ /* 0x000fe2000bf05300 */
[----:B--2---:R-:W-:-:S05]  /*0070*/  SHF.R.U32.HI R46, RZ, 0x5, R57 ;  /* 0x00000005ff2e7819 */ /* 0x004fca0000011639 */
[----:B------:R-:W2:Y:S02]  /*0080*/  SHFL.IDX PT, R0, R46, RZ, 0x1f ;  /* 0x00001fff2e007589 */ /* 0x000ea400000e0000 */
[----:B--2---:R-:W-:Y:S01]  /*0090*/  R2UR UR18, R0 ;  /* 0x00000000001272ca */ /* 0x004fe200000e0000 */
[----:B-1----:R-:W-:-:S14]  /*00a0*/  BRA.U UP0, `(.L_x_0) ;  /* 0x0000000100307547 */ /* 0x002fdc000b800000 */
[----:B------:R-:W1:Y:S02]  /*00b0*/  LDCU.64 UR4, c[0x0][0x888] ;  /* 0x00011100ff0477ac */ /* 0x000e640008000a00 */
[----:B-1----:R-:W-:-:S04]  /*00c0*/  UISETP.NE.U32.AND UP0, UPT, UR4, URZ, UPT ;  /* 0x000000ff0400728c */ /* 0x002fc8000bf05070 */
[----:B------:R-:W-:-:S09]  /*00d0*/  UISETP.NE.AND.EX UP0, UPT, UR5, URZ, UPT, UP0 ;  /* 0x000000ff0500728c */ /* 0x000fd2000bf05300 */
[----:B------:R-:W-:Y:S05]  /*00e0*/  BRA.U !UP0, `(.L_x_1) ;  /* 0x0000000108147547 */ /* 0x000fea000b800000 */
[----:B------:R-:W1:Y:S01]  /*00f0*/  LDC.64 R2, c[0x0][0x888] ;  /* 0x00022200ff027b82 */ /* 0x000e620000000a00 */
[----:B------:R-:W1:Y:S02]  /*0100*/  LDCU.64 UR4, c[0x0][0x358] ;  /* 0x00006b00ff0477ac */ /* 0x000e640008000a00 */
[----:B-1----:R1:W5:Y:S01]  /*0110*/  LDG.E R27, desc[UR4][R2.64] ;  /* 0x00000004021b7981 */ /* 0x002362000c1e1900 */
[----:B------:R-:W-:Y:S01]  /*0120*/  HFMA2 R45, -RZ, RZ, 0, 5.9604644775390625e-08 ;  /* 0x00000001ff2d7431 */ /* 0x000fe200000001ff */
[----:B------:R-:W-:Y:S05]  /*0130*/  BRA `(.L_x_0) ;  /* 0x00000000000c7947 */ /* 0x000fea0003800000 */
.L_x_1:
[----:B------:R-:W1:Y:S01]  /*0140*/  LDCU UR4, c[0x0][0x880] ;  /* 0x00011000ff0477ac */ /* 0x000e620008000800 */
[----:B------:R-:W-:Y:S01]  /*0150*/  HFMA2 R45, -RZ, RZ, 0, 5.9604644775390625e-08 ;  /* 0x00000001ff2d7431 */ /* 0x000fe200000001ff */
[----:B-1----:R-:W-:-:S07]  /*0160*/  MOV R27, UR4 ;  /* 0x00000004001b7c02 */ /* 0x002fce0008000f00 */
.L_x_0:
[----:B------:R-:W2:Y:S02]  /*0170*/  LDCU.64 UR4, c[0x0][0x8b0] ;  /* 0x00011600ff0477ac */ /* 0x000ea40008000a00 */
[----:B--2---:R-:W-:-:S04]  /*0180*/  UISETP.NE.U32.AND UP0, UPT, UR4, URZ, UPT ;  /* 0x000000ff0400728c */ /* 0x004fc8000bf05070 */
[----:B------:R-:W-:-:S09]  /*0190*/  UISETP.NE.AND.EX UP0, UPT, UR5, URZ, UPT, UP0 ;  /* 0x000000ff0500728c */ /* 0x000fd2000bf05300 */
[----:B------:R-:W-:Y:S05]  /*01a0*/  BRA.U UP0, `(.L_x_2) ;  /* 0x0000000100287547 */ /* 0x000fea000b800000 */
[----:B------:R-:W2:Y:S02]  /*01b0*/  LDCU.64 UR4, c[0x0][0x8a8] ;  /* 0x00011500ff0477ac */ /* 0x000ea40008000a00 */
[----:B--2---:R-:W-:-:S04]  /*01c0*/  UISETP.NE.U32.AND UP0, UPT, UR4, URZ, UPT ;  /* 0x000000ff0400728c */ /* 0x004fc8000bf05070 */
[----:B------:R-:W-:-:S09]  /*01d0*/  UISETP.NE.AND.EX UP0, UPT, UR5, URZ, UPT, UP0 ;  /* 0x000000ff0500728c */ /* 0x000fd2000bf05300 */
[----:B------:R-:W-:Y:S05]  /*01e0*/  BRA.U !UP0, `(.L_x_3) ;  /* 0x0000000108107547 */ /* 0x000fea000b800000 */
[----:B------:R-:W2:Y:S01]  /*01f0*/  LDC.64 R24, c[0x0][0x8a8] ;  /* 0x00022a00ff187b82 */ /* 0x000ea20000000a00 */
[----:B------:R-:W2:Y:S02]  /*0200*/  LDCU.64 UR4, c[0x0][0x358] ;  /* 0x00006b00ff0477ac */ /* 0x000ea40008000a00 */
[----:B--2---:R2:W5:Y:S01]  /*0210*/  LDG.E R24, desc[UR4][R24.64] ;  /* 0x0000000418187981 */ /* 0x004562000c1e1900 */
[----:B------:R-:W-:Y:S05]  /*0220*/  BRA `(.L_x_2) ;  /* 0x0000000000087947 */ /* 0x000fea0003800000 */
.L_x_3:
[----:B------:R-:W2:Y:S02]  /*0230*/  LDCU UR4, c[0x0][0x8a0] ;  /* 0x00011400ff0477ac */ /* 0x000ea40008000800 */
[----:B--2---:R-:W-:Y:S02]  /*0240*/  MOV R24, UR4 ;  /* 0x0000000400187c02 */ /* 0x004fe40008000f00 */
.L_x_2:
[----:B------:R-:W-:Y:S01]  /*0250*/  IMAD.U32 R0, RZ, RZ, UR18 ;  /* 0x00000012ff007e24 */ /* 0x000fe2000f8e00ff */
[----:B------:R-:W-:Y:S04]  /*0260*/  BSSY.RECONVERGENT B0, `(.L_x_4) ;  /* 0x000000c000007945 */ /* 0x000fe80003800200 */
[C---:B------:R-:W-:Y:S02]  /*0270*/  ISETP.NE.OR P1, PT, R0.reuse, 0x1, !P3 ;  /* 0x000000010000780c */ /* 0x040fe40005f25670 */
[----:B------:R-:W-:-:S11]  /*0280*/  ISETP.NE.OR P0, PT, R0, 0x3, !P3 ;  /* 0x000000030000780c */ /* 0x000fd60005f05670 */
[----:B------:R-:W-:Y:S05]  /*0290*/  @P1 BRA `(.L_x_5) ;  /* 0x0000000000201947 */ /* 0x000fea0003800000 */
[----:B------:R-:W3:Y:S02]  /*02a0*/  LDCU.64 UR4, c[0x0][0x348] ;  /* 0x00006900ff0477ac */ /* 0x000ee40008000a00 */
[----:B---3--:R-:W-:Y:S02]  /*02b0*/  UIADD3 UR6, UP1, UPT, UR4, 0x80, URZ ;  /* 0x0000008004067890 */ /* 0x008fe4000ff3e0ff */
[----:B------:R-:W-:Y:S02]  /*02c0*/  UIADD3 UR4, UP0, UPT, UR4, 0x180, URZ ;  /* 0x0000018004047890 */ /* 0x000fe4000ff1e0ff */
[----:B------:R-:W-:Y:S02]  /*02d0*/  UIADD3.X UR7, UPT, UPT, URZ, UR5, URZ, UP1, !UPT ;  /* 0x00000005ff077290 */ /* 0x000fe40008ffe4ff */
[----:B------:R-:W-:-:S07]  /*02e0*/  UIADD3.X UR5, UPT, UPT, URZ, UR5, URZ, UP0, !UPT ;  /* 0x00000005ff057290 */ /* 0x000fce00087fe4ff */
[----:B------:R3:W-:Y:S02]  /*02f0*/  UTMACCTL.PF [UR6] ;  /* 0x00000000060079b9 */ /* 0x0007e40008040000 */
[----:B------:R3:W-:Y:S02]  /*0300*/  UTMACCTL.PF [UR4] ;  /* 0x00000000040079b9 */ /* 0x0007e40008040000 */
[----:B---3--:R-:W-:Y:S01]  /*0310*/  NOP ;  /* 0x0000000000007918 */ /* 0x008fe20000000000 */
.L_x_5:
[----:B------:R-:W-:Y:S05]  /*0320*/  BSYNC.RECONVERGENT B0 ;  /* 0x0000000000007941 */ /* 0x000fea0003800200 */
.L_x_4:
[----:B------:R-:W-:Y:S04]  /*0330*/  BSSY.RECONVERGENT B0, `(.L_x_6) ;  /* 0x000000a000007945 */ /* 0x000fe80003800200 */
        /* <DEDUP_REMOVED lines=9> */
.L_x_7:
[----:B------:R-:W-:Y:S05]  /*03d0*/  BSYNC.RECONVERGENT B0 ;  /* 0x0000000000007941 */ /* 0x000fea0003800200 */
.L_x_6:
[----:B------:R-:W3:Y:S01]  /*03e0*/  LDCU.64 UR4, c[0x0][0x888] ;  /* 0x00011100ff0477ac */ /* 0x000ee20008000a00 */
[----:B------:R-:W-:Y:S02]  /*03f0*/  UISETP.EQ.U32.AND UP2, UPT, UR8, URZ, UPT ;  /* 0x000000ff0800728c */ /* 0x000fe4000bf42070 */
[----:B------:R-:W-:Y:S02]  /*0400*/  UPLOP3.LUT UP3, UPT, UPT, UPT, UPT, 0x80, 0x8 ;  /* 0x000000000008789c */ /* 0x000fe40003f6f070 */
[----:B---3--:R-:W-:-:S04]  /*0410*/  UISETP.NE.U32.AND UP0, UPT, UR4, URZ, UPT ;  /* 0x000000ff0400728c */ /* 0x008fc8000bf05070 */
[----:B------:R-:W-:-:S04]  /*0420*/  UISETP.NE.AND.EX UP1, UPT, UR5, URZ, UPT, UP0 ;  /* 0x000000ff0500728c */ /* 0x000fc8000bf25300 */
[----:B------:R-:W-:-:S04]  /*0430*/  UISETP.EQ.OR.EX UP4, UPT, UR9, URZ, !UP1, UP2 ;  /* 0x000000ff0900728c */ /* 0x000fc8000cf82720 */
[----:B------:R-:W-:-:S06]  /*0440*/  UP2UR UR4, UPR, URZ, 0x10 ;  /* 0x00000010ff047883 */ /* 0x000fcc0008000000 */
[----:B------:R-:W-:Y:S01]  /*0450*/  MOV R49, UR4 ;  /* 0x0000000400317c02 */ /* 0x000fe20008000f00 */
[----:B------:R-:W-:Y:S06]  /*0460*/  BRA.U !UP4, `(.L_x_8) ;  /* 0x000000010c207547 */ /* 0x000fec000b800000 */
[----:B------:R-:W-:Y:S01]  /*0470*/  UISETP.NE.U32.AND UP2, UPT, UR8, URZ, UPT ;  /* 0x000000ff0800728c */ /* 0x000fe2000bf45070 */
[----:B-----5:R-:W-:Y:S01]  /*0480*/  FSETP.NEU.AND P0, PT, R27, RZ, PT ;  /* 0x000000ff1b00720b */ /* 0x020fe20003f0d000 */
[----:B------:R-:W-:Y:S02]  /*0490*/  USEL UR4, URZ, 0xffffffff, UP1 ;  /* 0xffffffffff047887 */ /* 0x000fe40008800000 */
[----:B------:R-:W-:-:S10]  /*04a0*/  UISETP.NE.AND.EX UP2, UPT, UR9, URZ, UPT, UP2 ;  /* 0x000000ff0900728c */ /* 0x000fd4000bf45320 */
[----:B------:R-:W-:Y:S01]  /*04b0*/  VOTEU.ANY UP0, P0 ;  /* 0x0000000000ff7886 */ /* 0x000fe20000000100 */
[----:B------:R-:W-:-:S04]  /*04c0*/  @!UP2 USEL UR4, URZ, 0xffffffff, UP0 ;  /* 0xffffffffff04a887 */ /* 0x000fc80008000000 */
[----:B------:R-:W-:-:S04]  /*04d0*/  ULOP3.LUT UR4, UR4, 0x1, URZ, 0xc0, !UPT ;  /* 0x0000000104047892 */ /* 0x000fc8000f8ec0ff */
[----:B------:R-:W-:-:S11]  /*04e0*/  UISETP.NE.U32.AND UP3, UPT, UR4, 0x1, UPT ;  /* 0x000000010400788c */ /* 0x000fd6000bf65070 */
.L_x_8:
[----:B-1----:R-:W1:Y:S02]  /*04f0*/  SHFL.IDX PT, R2, R46, RZ, 0x1f ;  /* 0x00001fff2e027589 */ /* 0x002e6400000e0000 */
[----:B-1----:R-:W-:-:S13]  /*0500*/  ISETP.NE.AND P0, PT, R2, RZ, PT ;  /* 0x000000ff0200720c */ /* 0x002fda0003f05270 */
[----:B------:R-:W-:Y:S05]  /*0510*/  @P0 BRA `(.L_x_9) ;  /* 0x0000000000840947 */ /* 0x000fea0003800000 */
[----:B------:R-:W-:Y:S01]  /*0520*/  ELECT P0, URZ, PT ;  /* 0x0000000000ff782f */ /* 0x000fe20003800000 */
[----:B------:R-:W-:-:S12]  /*0530*/  BSSY.RECONVERGENT B0, `(.L_x_9) ;  /* 0x000001f000007945 */ /* 0x000fd80003800200 */
[----:B------:R-:W-:Y:S05]  /*0540*/  @!P0 BRA `(.L_x_10) ;  /* 0x0000000000748947 */ /* 0x000fea0003800000 */
[----:B------:R-:W1:Y:S01]  /*0550*/  S2UR UR4, SR_CgaCtaId ;  /* 0x00000000000479c3 */ /* 0x000e620000008800 */
[----:B------:R-:W-:Y:S01]  /*0560*/  UMOV UR5, 0x400 ;  /* 0x0000040000057882 */ /* 0x000fe20000000000 */
[----:B------:R-:W-:Y:S01]  /*0570*/  UMOV UR8, 0x1 ;  /* 0x0000000100087882 */ /* 0x000fe20000000000 */
[----:B------:R-:W-:Y:S01]  /*0580*/  UMOV UR6, 0x2 ;  /* 0x0000000200067882 */ /* 0x000fe20000000000 */
[----:B------:R-:W-:-:S04]  /*0590*/  UIADD3 UR8, UPT, UPT, -UR8, 0x100000, URZ ;  /* 0x0010000008087890 */ /* 0x000fc8000fffe1ff */
[----:B------:R-:W-:Y:S02]  /*05a0*/  USHF.L.U32 UR9, UR8, 0xb, URZ ;  /* 0x0000000b08097899 */ /* 0x000fe400080006ff */
[----:B------:R-:W-:Y:S02]  /*05b0*/  USHF.L.U32 UR8, UR8, 0x1, URZ ;  /* 0x0000000108087899 */ /* 0x000fe400080006ff */
[----:B------:R-:W-:-:S04]  /*05c0*/  UIADD3 UR6, UPT, UPT, -UR6, 0x100000, URZ ;  /* 0x0010000006067890 */ /* 0x000fc8000fffe1ff */
[----:B------:R-:W-:Y:S02]  /*05d0*/  USHF.L.U32 UR7, UR6, 0xb, URZ ;  /* 0x0000000b06077899 */ /* 0x000fe400080006ff */
[----:B------:R-:W-:Y:S02]  /*05e0*/  USHF.L.U32 UR6, UR6, 0x1, URZ ;  /* 0x0000000106067899 */ /* 0x000fe400080006ff */
[----:B-1----:R-:W-:Y:S01]  /*05f0*/  ULEA UR4, UR4, UR5, 0x18 ;  /* 0x0000000504047291 */ /* 0x002fe2000f8ec0ff */
[----:B------:R-:W1:Y:S11]  /*0600*/  FENCE.VIEW.ASYNC.S ;  /* 0x00000000000073c6 */ /* 0x000e760000000000 */
[----:B-1----:R1:W3:Y:S01]  /*0610*/  SYNCS.EXCH.64 URZ, [UR4], UR8 ;  /* 0x0000000804ff75b2 */ /* 0x0022e20008000100 */
[----:B------:R1:W4:Y:S01]  /*0620*/  SYNCS.EXCH.64 URZ, [UR4+0x40], UR6 ;  /* 0x0000400604ff75b2 */ /* 0x0003220008000100 */
[----:B------:R1:W1:Y:S01]  /*0630*/  SYNCS.EXCH.64 URZ, [UR4+0x8], UR8 ;  /* 0x0000080804ff75b2 */ /* 0x0002620008000100 */
        /* <DEDUP_REMOVED lines=13> */
[----:B------:R-:W-:Y:S01]  /*0710*/  NOP ;  /* 0x0000000000007918 */ /* 0x000fe20000000000 */
.L_x_10:
[----:B-1----:R-:W-:Y:S05]  /*0720*/  BSYNC.RECONVERGENT B0 ;  /* 0x0000000000007941 */ /* 0x002fea0003800200 */
.L_x_9:
[----:B------:R-:W1:Y:S01]  /*0730*/  SHFL.IDX PT, R2, R46, RZ, 0x1f ;  /* 0x00001fff2e027589 */ /* 0x000e6200000e0000 */
[----:B------:R-:W-:Y:S01]  /*0740*/  NOP ;  /* 0x0000000000007918 */ /* 0x000fe20000000000 */
[----:B-1----:R-:W-:-:S13]  /*0750*/  ISETP.NE.AND P0, PT, R2, 0x1, PT ;  /* 0x000000010200780c */ /* 0x002fda0003f05270 */
[----:B------:R-:W-:Y:S05]  /*0760*/  @P0 BRA `(.L_x_11) ;  /* 0x0000000000580947 */ /* 0x000fea0003800000 */
        /* <DEDUP_REMOVED lines=9> */
[----:B------:R-:W-:Y:S01]  /*0800*/  USHF.L.U32 UR6, UR6, 0x1, URZ ;  /* 0x0000000106067899 */ /* 0x000fe200080006ff */
[----:B------:R-:W-:Y:S01]  /*0810*/  ELECT P0, URZ, PT ;  /* 0x0000000000ff782f */ /* 0x000fe20003800000 */
[----:B-1----:R-:W-:Y:S01]  /*0820*/  ULEA UR4, UR4, UR5, 0x18 ;  /* 0x0000000504047291 */ /* 0x002fe2000f8ec0ff */
[----:B------:R-:W1:Y:S11]  /*0830*/  FENCE.VIEW.ASYNC.S ;  /* 0x00000000000073c6 */ /* 0x000e760000000000 */
[----:B-1----:R1:W1:Y:S01]  /*0840*/  SYNCS.EXCH.64 URZ, [UR4+0x80], UR8 ;  /* 0x0000800804ff75b2 */ /* 0x0022620008000100 */
        /* <DEDUP_REMOVED lines=8> */
.L_x_11:
[----:B------:R-:W2:Y:S01]  /*08d0*/  SHFL.IDX PT, R2, R46, RZ, 0x1f ;  /* 0x00001fff2e027589 */ /* 0x000ea200000e0000 */
[----:B------:R-:W-:Y:S01]  /*08e0*/  NOP ;  /* 0x0000000000007918 */ /* 0x000fe20000000000 */
[----:B--2---:R-:W-:-:S13]  /*08f0*/  ISETP.NE.AND P0, PT, R2, 0x3, PT ;  /* 0x000000030200780c */ /* 0x004fda0003f05270 */
[----:B------:R-:W-:Y:S05]  /*0900*/  @P0 BRA `(.L_x_12) ;  /* 0x0000000000300947 */ /* 0x000fea0003800000 */
[----:B-1----:R-:W1:Y:S01]  /*0910*/  S2UR UR4, SR_CgaCtaId ;  /* 0x00000000000479c3 */ /* 0x002e620000008800 */
[----:B------:R-:W-:Y:S01]  /*0920*/  UMOV UR6, 0x400 ;  /* 0x0000040000067882 */ /* 0x000fe20000000000 */
[----:B------:R-:W-:Y:S01]  /*0930*/  UMOV UR5, 0x20 ;  /* 0x0000002000057882 */ /* 0x000fe20000000000 */
[----:B------:R-:W-:Y:S01]  /*0940*/  ELECT P0, URZ, PT ;  /* 0x0000000000ff782f */ /* 0x000fe20003800000 */
[----:B-1----:R-:W-:Y:S02]  /*0950*/  ULEA UR6, UR4, UR6, 0x18 ;  /* 0x0000000604067291 */ /* 0x002fe4000f8ec0ff */
[----:B------:R-:W-:-:S04]  /*0960*/  UIADD3 UR4, UPT, UPT, -UR5, 0x100000, URZ ;  /* 0x0010000005047890 */ /* 0x000fc8000fffe1ff */
[----:B------:R-:W-:Y:S02]  /*0970*/  USHF.L.U32 UR5, UR4, 0xb, URZ ;  /* 0x0000000b04057899 */ /* 0x000fe400080006ff */
[----:B------:R-:W-:Y:S01]  /*0980*/  USHF.L.U32 UR4, UR4, 0x1, URZ ;  /* 0x0000000104047899 */ /* 0x000fe200080006ff */
[----:B------:R-:W1:Y:S11]  /*0990*/  FENCE.VIEW.ASYNC.S ;  /* 0x00000000000073c6 */ /* 0x000e760000000000 */
[----:B-1----:R2:W1:Y:S01]  /*09a0*/  SYNCS.EXCH.64 URZ, [UR6+0xc0], UR4 ;  /* 0x0000c00406ff75b2 */ /* 0x0024620008000100 */
[----:B------:R2:W1:Y:S02]  /*09b0*/  SYNCS.EXCH.64 URZ, [UR6+0xc8], UR4 ;  /* 0x0000c80406ff75b2 */ /* 0x0004640008000100 */
[----:B--2---:R-:W-:Y:S01]  /*09c0*/  NOP ;  /* 0x0000000000007918 */ /* 0x004fe20000000000 */
.L_x_12:
[----:B------:R-:W2:Y:S01]  /*09d0*/  SHFL.IDX PT, R2, R46, RZ, 0x1f ;  /* 0x00001fff2e027589 */ /* 0x000ea200000e0000 */
[----:B------:R-:W-:Y:S01]  /*09e0*/  NOP ;  /* 0x0000000000007918 */ /* 0x000fe20000000000 */
[----:B--2---:R-:W-:-:S13]  /*09f0*/  ISETP.NE.AND P0, PT, R2, 0x4, PT ;  /* 0x000000040200780c */ /* 0x004fda0003f05270 */
[----:B------:R-:W-:Y:S05]  /*0a00*/  @P0 BRA `(.L_x_13) ;  /* 0x00000000004c0947 */ /* 0x000fea0003800000 */
[----:B-1----:R-:W1:Y:S01]  /*0a10*/  S2UR UR6, SR_CgaCtaId ;  /* 0x00000000000679c3 */ /* 0x002e620000008800 */
[----:B------:R-:W-:Y:S01]  /*0a20*/  UMOV UR4, 0x1e0 ;  /* 0x000001e000047882 */ /* 0x000fe20000000000 */
[----:B------:R-:W-:Y:S01]  /*0a30*/  UMOV UR5, 0x400 ;  /* 0x0000040000057882 */ /* 0x000fe20000000000 */
[----:B------:R-:W-:Y:S01]  /*0a40*/  USEL UR4, UR4, 0x1a0, UP3 ;  /* 0x000001a004047887 */ /* 0x000fe20009800000 */
[----:B------:R-:W-:Y:S01]  /*0a50*/  UMOV UR8, 0x1 ;  /* 0x0000000100087882 */ /* 0x000fe20000000000 */
[----:B------:R-:W-:Y:S01]  /*0a60*/  ELECT P0, URZ, PT ;  /* 0x0000000000ff782f */ /* 0x000fe20003800000 */
[----:B------:R-:W-:-:S04]  /*0a70*/  UIADD3 UR8, UPT, UPT, -UR8, 0x100000, URZ ;  /* 0x0010000008087890 */ /* 0x000fc8000fffe1ff */
[----:B------:R-:W-:Y:S02]  /*0a80*/  USHF.L.U32 UR9, UR8, 0xb, URZ ;  /* 0x0000000b08097899 */ /* 0x000fe400080006ff */
[----:B------:R-:W-:Y:S02]  /*0a90*/  USHF.L.U32 UR8, UR8, 0x1, URZ ;  /* 0x0000000108087899 */ /* 0x000fe400080006ff */
[----:B-1----:R-:W-:Y:S02]  /*0aa0*/  ULEA UR6, UR6, UR5, 0x18 ;  /* 0x0000000506067291 */ /* 0x002fe4000f8ec0ff */
[----:B------:R-:W-:-:S04]  /*0ab0*/  UIADD3 UR4, UPT, UPT, -UR4, 0x100000, URZ ;  /* 0x0010000004047890 */ /* 0x000fc8000fffe1ff */
[----:B------:R-:W-:Y:S02]  /*0ac0*/  USHF.L.U32 UR5, UR4, 0xb, URZ ;  /* 0x0000000b04057899 */ /* 0x000fe400080006ff */
[----:B------:R-:W-:Y:S01]  /*0ad0*/  USHF.L.U32 UR4, UR4, 0x1, URZ ;  /* 0x0000000104047899 */ /* 0x000fe200080006ff */
[----:B------:R-:W1:Y:S03]  /*0ae0*/  FENCE.VIEW.ASYNC.S ;  /* 0x00000000000073c6 */ /* 0x000e660000000000 */
[----:B-1----:R2:W1:Y:S08]  /*0af0*/  SYNCS.EXCH.64 URZ, [UR6+0xd0], UR8 ;  /* 0x0000d00806ff75b2 */ /* 0x0024700008000100 */
[----:B------:R2:W1:Y:S01]  /*0b00*/  SYNCS.EXCH.64 URZ, [UR6+0xe0], UR4 ;  /* 0x0000e00406ff75b2 */ /* 0x0004620008000100 */
[----:B------:R2:W1:Y:S01]  /*0b10*/  SYNCS.EXCH.64 URZ, [UR6+0xd8], UR8 ;  /* 0x0000d80806ff75b2 */ /* 0x0004620008000100 */
[----:B------:R2:W1:Y:S02]  /*0b20*/  SYNCS.EXCH.64 URZ, [UR6+0xe8], UR4 ;  /* 0x0000e80406ff75b2 */ /* 0x0004640008000100 */
[----:B--2---:R-:W-:Y:S01]  /*0b30*/  NOP ;  /* 0x0000000000007918 */ /* 0x004fe20000000000 */
.L_x_13:
[----:B------:R-:W2:Y:S01]  /*0b40*/  SHFL.IDX PT, R2, R46, RZ, 0x1f ;  /* 0x00001fff2e027589 */ /* 0x000ea200000e0000 */
[----:B------:R-:W-:Y:S01]  /*0b50*/  NOP ;  /* 0x0000000000007918 */ /* 0x000fe20000000000 */
[----:B--2---:R-:W-:-:S13]  /*0b60*/  ISETP.NE.AND P0, PT, R2, 0x5, PT ;  /* 0x000000050200780c */ /* 0x004fda0003f05270 */
[----:B------:R-:W-:Y:S05]  /*0b70*/  @P0 BRA `(.L_x_14) ;  /* 0x0000000000580947 */ /* 0x000fea0003800000 */
[----:B-1----:R-:W1:Y:S01]  /*0b80*/  S2UR UR4, SR_CgaCtaId ;  /* 0x00000000000479c3 */ /* 0x002e620000008800 */
        /* <DEDUP_REMOVED lines=19> */
[----:B------:R2:W1:Y:S02]  /*0cc0*/  SYNCS.EXCH.64 URZ, [UR4+0x128], UR6 ;  /* 0x0001280604ff75b2 */ /* 0x0004640008000100 */
[----:B--2---:R-:W-:Y:S01]  /*0cd0*/  NOP ;  /* 0x0000000000007918 */ /* 0x004fe20000000000 */
.L_x_14:
        /* <DEDUP_REMOVED lines=8> */
[----:B------:R-:W-:-:S04]  /*0d60*/  UIADD3 UR6, UPT, UPT, -UR6, 0x100000, URZ ;  /* 0x0010000006067890 */ /* 0x000fc8000fffe1ff */
[----:B------:R-:W-:Y:S02]  /*0d70*/  USHF.L.U32 UR7, UR6, 0xb, URZ ;  /* 0x0000000b06077899 */ /* 0x000fe400080006ff */
[----:B------:R-:W-:Y:S02]  /*0d80*/  USHF.L.U32 UR6, UR6, 0x1, URZ ;  /* 0x0000000106067899 */ /* 0x000fe400080006ff */
[----:B-1----:R-:W-:Y:S01]  /*0d90*/  ULEA UR4, UR4, UR5, 0x18 ;  /* 0x0000000504047291 */ /* 0x002fe2000f8ec0ff */
[----:B------:R-:W1:Y:S11]  /*0da0*/  FENCE.VIEW.ASYNC.S ;  /* 0x00000000000073c6 */ /* 0x000e760000000000 */
[----:B-1----:R2:W1:Y:S01]  /*0db0*/  SYNCS.EXCH.64 URZ, [UR4+0x130], UR6 ;  /* 0x0001300604ff75b2 */ /* 0x0024620008000100 */
[----:B------:R2:W1:Y:S01]  /*0dc0*/  SYNCS.EXCH.64 URZ, [UR4+0x140], UR6 ;  /* 0x0001400604ff75b2 */ /* 0x0004620008000100 */
[----:B------:R2:W1:Y:S01]  /*0dd0*/  SYNCS.EXCH.64 URZ, [UR4+0x138], UR6 ;  /* 0x0001380604ff75b2 */ /* 0x0004620008000100 */
[----:B------:R2:W1:Y:S02]  /*0de0*/  SYNCS.EXCH.64 URZ, [UR4+0x148], UR6 ;  /* 0x0001480604ff75b2 */ /* 0x0004640008000100 */
[----:B--2---:R-:W-:Y:S01]  /*0df0*/  NOP ;  /* 0x0000000000007918 */ /* 0x004fe20000000000 */
.L_x_15:
[----:B-1----:R-:W1:Y:S01]  /*0e00*/  LDCU UR4, c[0x0][0x36c] ;  /* 0x00006d80ff0477ac */ /* 0x002e620008000800 */
[----:B------:R-:W-:Y:S01]  /*0e10*/  ISETP.NE.OR P3, PT, R0, 0x2, !P3 ;  /* 0x000000020000780c */ /* 0x000fe20005f65670 */
[----:B------:R-:W-:Y:S01]  /*0e20*/  NOP ;  /* 0x0000000000007918 */ /* 0x000fe20000000000 */
[----:B------:R-:W-:Y:S01]  /*0e30*/  LOP3.LUT R0, R57, 0x1f, RZ, 0xc0, !PT ;  /* 0x0000001f39007812 */ /* 0x000fe200078ec0ff */
[----:B------:R-:W-:Y:S02]  /*0e40*/  UISETP.NE.AND UP4, UPT, UR18, 0x2, UPT ;  /* 0x000000021200788c */ /* 0x000fe4000bf85270 */
[----:B------:R-:W-:Y:S02]  /*0e50*/  UISETP.NE.AND UP5, UPT, UR18, URZ, UPT ;  /* 0x000000ff1200728c */ /* 0x000fe4000bfa5270 */
[----:B-1----:R-:W-:-:S09]  /*0e60*/  UISETP.EQ.U32.AND UP6, UPT, UR4, 0x1, UPT ;  /* 0x000000010400788c */ /* 0x002fd2000bfc2070 */
[----:B------:R-:W-:Y:S05]  /*0e70*/  BRA.U !UP6, `(.L_x_16) ;  /* 0x000000010e087547 */ /* 0x000fea000b800000 */
[----:B---34-:R-:W-:Y:S01]  /*0e80*/  UCGABAR_ARV ;  /* 0x00000000000079c7 */ /* 0x018fe20008000000 */
[----:B------:R-:W-:Y:S05]  /*0e90*/  BRA `(.L_x_17) ;  /* 0x0000000000047947 */ /* 0x000fea0003800000 */
.L_x_16:
[----:B---34-:R-:W-:Y:S01]  /*0ea0*/  NOP ;  /* 0x0000000000007918 */ /* 0x018fe20000000000 */
.L_x_17:
[----:B------:R-:W1:Y:S01]  /*0eb0*/  S2UR UR30, SR_CTAID.X ;  /* 0x00000000001e79c3 */ /* 0x000e620000002500 */
[----:B------:R-:W-:-:S05]  /*0ec0*/  CS2R.32 R48, SR_CgaSize ;  /* 0x0000000000307805 */ /* 0x000fca0000008a00 */
[----:B------:R-:W-:-:S05]  /*0ed0*/  IMAD R48, R48, -0xa0, RZ ;  /* 0xffffff6030307824 */ /* 0x000fca00078e02ff */
[----:B------:R-:W-:-:S14]  /*0ee0*/  R2UR UR5, R48 ;  /* 0x00000000300572ca */ /* 0x000fdc00000e0000 */
[----:B------:R-:W2:Y:S01]  /*0ef0*/  LDCU UR5, c[0x0][UR5+0x2b0] ;  /* 0x00005600050577ac */ /* 0x000ea20008000800 */
[----:B------:R-:W-:-:S05]  /*0f00*/  CS2R.32 R48, SR_CgaSize ;  /* 0x0000000000307805 */ /* 0x000fca0000008a00 */
[----:B------:R-:W-:-:S05]  /*0f10*/  IMAD R48, R48, -0xa0, RZ ;  /* 0xffffff6030307824 */ /* 0x000fca00078e02ff */
[----:B------:R-:W-:-:S14]  /*0f20*/  R2UR UR4, R48 ;  /* 0x00000000300472ca */ /* 0x000fdc00000e0000 */
[----:B------:R-:W3:Y:S01]  /*0f30*/  LDCU UR4, c[0x0][UR4+0x2b4] ;  /* 0x00005680040477ac */ /* 0x000ee20008000800 */
[----:B------:R-:W4:Y:S01]  /*0f40*/  S2UR UR31, SR_CTAID.Y ;  /* 0x00000000001f79c3 */ /* 0x000f220000002600 */
[----:B------:R-:W-:-:S05]  /*0f50*/  CS2R.32 R48, SR_CgaSize ;  /* 0x0000000000307805 */ /* 0x000fca0000008a00 */
[----:B------:R-:W-:-:S05]  /*0f60*/  IMAD R48, R48, -0xa0, RZ ;  /* 0xffffff6030307824 */ /* 0x000fca00078e02ff */
[----:B------:R-:W-:-:S14]  /*0f70*/  R2UR UR7, R48 ;  /* 0x00000000300772ca */ /* 0x000fdc00000e0000 */
[----:B------:R-:W3:Y:S01]  /*0f80*/  LDCU UR7, c[0x0][UR7+0x2a0] ;  /* 0x00005400070777ac */ /* 0x000ee20008000800 */
[----:B------:R-:W-:-:S05]  /*0f90*/  CS2R.32 R48, SR_CgaSize ;  /* 0x0000000000307805 */ /* 0x000fca0000008a00 */
[----:B------:R-:W-:-:S05]  /*0fa0*/  IMAD R48, R48, -0xa0, RZ ;  /* 0xffffff6030307824 */ /* 0x000fca00078e02ff */
[----:B------:R-:W-:-:S14]  /*0fb0*/  R2UR UR8, R48 ;  /* 0x00000000300872ca */ /* 0x000fdc00000e0000 */
[----:B------:R-:W3:Y:S01]  /*0fc0*/  LDCU UR8, c[0x0][UR8+0x2a4] ;  /* 0x00005480080877ac */ /* 0x000ee20008000800 */
[----:B------:R-:W3:Y:S01]  /*0fd0*/  LDCU UR19, c[0x0][0xb24] ;  /* 0x00016480ff1377ac */ /* 0x000ee20008000800 */
[----:B------:R-:W3:Y:S01]  /*0fe0*/  LDCU UR42, c[0x0][0xb24] ;  /* 0x00016480ff2a77ac */ /* 0x000ee20008000800 */
[----:B-1----:R-:W-:Y:S01]  /*0ff0*/  I2FP.F32.U32 R3, UR30 ;  /* 0x0000001e00037c45 */ /* 0x002fe20008201000 */
[----:B------:R-:W1:Y:S04]  /*1000*/  LDCU UR22, c[0x0][0xb30] ;  /* 0x00016600ff1677ac */ /* 0x000e680008000800 */
[----:B--2---:R-:W-:Y:S01]  /*1010*/  FMUL R3, R3, UR5 ;  /* 0x0000000503037c20 */ /* 0x004fe20008400000 */
[----:B----4-:R-:W-:-:S05]  /*1020*/  I2FP.F32.U32 R2, UR31 ;  /* 0x0000001f00027c45 */ /* 0x010fca0008201000 */
[----:B------:R-:W2:Y:S01]  /*1030*/  F2I.U32.TRUNC.NTZ R3, R3 ;  /* 0x0000000300037305 */ /* 0x000ea2000020f000 */
[----:B---3--:R-:W-:-:S07]  /*1040*/  FMUL R2, R2, UR4 ;  /* 0x0000000402027c20 */ /* 0x008fce0008400000 */
[----:B------:R-:W3:Y:S01]  /*1050*/  F2I.U32.TRUNC.NTZ R2, R2 ;  /* 0x0000000200027305 */ /* 0x000ee2000020f000 */
[----:B--2---:R-:W-:Y:S02]  /*1060*/  R2UR UR4, R3 ;  /* 0x00000000030472ca */ /* 0x004fe400000e0000 */
[----:B---3--:R-:W-:Y:S02]  /*1070*/  R2UR UR6, R2 ;  /* 0x00000000020672ca */ /* 0x008fe400000e0000 */
[----:B------:R-:W-:-:S09]  /*1080*/  PRMT R2, RZ, 0x7610, R2 ;  /* 0x00007610ff027816 */ /* 0x000fd20000000002 */
[----:B------:R-:W-:-:S04]  /*1090*/  UIADD3 UR5, UPT, UPT, -UR4, URZ, URZ ;  /* 0x000000ff04057290 */ /* 0x000fc8000fffe1ff */
[----:B------:R-:W-:Y:S02]  /*10a0*/  UIMAD UR5, UR7, UR5, UR30 ;  /* 0x00000005070572a4 */ /* 0x000fe4000f8e021e */
[----:B------:R-:W-:-:S04]  /*10b0*/  UIADD3 UR4, UPT, UPT, -UR6, URZ, URZ ;  /* 0x000000ff06047290 */ /* 0x000fc8000fffe1ff */
[----:B------:R-:W-:Y:S01]  /*10c0*/  IMAD.U32 R48, RZ, RZ, UR5 ;  /* 0x00000005ff307e24 */ /* 0x000fe2000f8e00ff */
[----:B------:R-:W-:-:S06]  /*10d0*/  UIMAD UR4, UR8, UR4, UR31 ;  /* 0x00000004080472a4 */ /* 0x000fcc000f8e021f */
[----:B------:R-:W-:Y:S01]  /*10e0*/  IMAD.U32 R47, RZ, RZ, UR4 ;  /* 0x00000004ff2f7e24 */ /* 0x000fe2000f8e00ff */
[----:B-1----:R-:W-:Y:S06]  /*10f0*/  BRA.U UP5, `(.L_x_18) ;  /* 0x00000001052c7547 */ /* 0x002fec000b800000 */
[----:B------:R-:W-:Y:S02]  /*1100*/  R2UR UR4, R47 ;  /* 0x000000002f0472ca */ /* 0x000fe400000e0000 */
[----:B------:R-:W-:-:S11]  /*1110*/  R2UR UR6, R48 ;  /* 0x00000000300672ca */ /* 0x000fd600000e0000 */
[----:B------:R-:W-:-:S04]  /*1120*/  UISETP.NE.AND UP0, UPT, UR4, URZ, UPT ;  /* 0x000000ff0400728c */ /* 0x000fc8000bf05270 */
[----:B------:R-:W-:-:S04]  /*1130*/  UISETP.EQ.OR UP0, UPT, UR6, URZ, !UP0 ;  /* 0x000000ff0600728c */ /* 0x000fc8000c702670 */
[----:B------:R-:W-:Y:S02]  /*1140*/  USEL UR5, URZ, 0x1, !UP0 ;  /* 0x00000001ff057887 */ /* 0x000fe4000c000000 */
[----:B------:R-:W-:-:S04]  /*1150*/  UISETP.NE.AND UP0, UPT, UR4, URZ, UPT ;  /* 0x000000ff0400728c */ /* 0x000fc8000bf05270 */
[----:B------:R-:W-:Y:S02]  /*1160*/  USEL UR4, URZ, 0x2, UP0 ;  /* 0x00000002ff047887 */ /* 0x000fe40008000000 */
[----:B------:R-:W-:-:S04]  /*1170*/  UISETP.NE.AND UP0, UPT, UR6, 0x1, UPT ;  /* 0x000000010600788c */ /* 0x000fc8000bf05270 */
[----:B------:R-:W-:-:S04]  /*1180*/  USEL UR4, UR4, 0x2, UP0 ;  /* 0x0000000204047887 */ /* 0x000fc80008000000 */
[----:B------:R-:W-:-:S06]  /*1190*/  UIADD3 UR4, UPT, UPT, UR5, UR4, URZ ;  /* 0x0000000405047290 */ /* 0x000fcc000fffe0ff */
[----:B------:R-:W-:-:S07]  /*11a0*/  IMAD.U32 R2, RZ, RZ, UR4 ;  /* 0x00000004ff027e24 */ /* 0x000fce000f8e00ff */
.L_x_18:
[----:B------:R-:W1:Y:S01]  /*11b0*/  S2UR UR36, SR_CTAID.Z ;  /* 0x00000000002479c3 */ /* 0x000e620000002700 */
[----:B------:R-:W-:-:S09]  /*11c0*/  UISETP.GE.AND UP0, UPT, UR19, 0x1, UPT ;  /* 0x000000011300788c */ /* 0x000fd2000bf06270 */
[----:B------:R-:W-:Y:S05]  /*11d0*/  BRA.U !UP0, `(.L_x_19) ;  /* 0x0000000108d47547 */ /* 0x000fea000b800000 */
[----:B------:R-:W2:Y:S01]  /*11e0*/  LDCU.128 UR12, c[0x0][0xb10] ;  /* 0x00016200ff0c77ac */ /* 0x000ea20008000c00 */
[----:B------:R-:W3:Y:S01]  /*11f0*/  LDCU UR20, c[0x0][0xb0c] ;  /* 0x00016180ff1477ac */ /* 0x000ee20008000800 */
[----:B------:R-:W4:Y:S01]  /*1200*/  LDCU UR6, c[0x0][0x370] ;  /* 0x00006e00ff0677ac */ /* 0x000f220008000800 */
[----:B------:R-:W1:Y:S01]  /*1210*/  LDCU UR7, c[0x0][0x374] ;  /* 0x00006e80ff0777ac */ /* 0x000e620008000800 */
[----:B------:R-:W1:Y:S01]  /*1220*/  LDCU UR21, c[0x0][0xb20] ;  /* 0x00016400ff1577ac */ /* 0x000e620008000800 */
[----:B--2---:R-:W-:Y:S02]  /*1230*/  UIMAD.WIDE.U32 UR4, UR30, UR12, URZ ;  /* 0x0000000c1e0472a5 */ /* 0x004fe4000f8e00ff */
[----:B---3--:R-:W-:Y:S01]  /*1240*/  UISETP.NE.AND UP0, UPT, UR20, 0x1, UPT ;  /* 0x000000011400788c */ /* 0x008fe2000bf05270 */
[----:B------:R-:W2:Y:S01]  /*1250*/  LDCU.64 UR8, c[0x0][0xb28] ;  /* 0x00016500ff0877ac */ /* 0x000ea20008000a00 */
[----:B----4-:R-:W-:-:S03]  /*1260*/  UIMAD.WIDE.U32 UR10, UR6, UR12, URZ ;  /* 0x0000000c060a72a5 */ /* 0x010fc6000f8e00ff */
[----:B------:R-:W-:Y:S01]  /*1270*/  UMOV UR4, UR5 ;  /* 0x0000000500047c82 */ /* 0x000fe20008000000 */
[----:B------:R-:W-:Y:S02]  /*1280*/  UISETP.NE.AND UP2, UPT, UR19, 0x1, UPT ;  /* 0x000000011300788c */ /* 0x000fe4000bf45270 */
[----:B------:R-:W-:Y:S01]  /*1290*/  USHF.R.U32.HI UR4, URZ, UR13, UR4 ;  /* 0x0000000dff047299 */ /* 0x000fe20008011604 */
[----:B------:R-:W-:Y:S01]  /*12a0*/  UMOV UR10, UR11 ;  /* 0x0000000b000a7c82 */ /* 0x000fe20008000000 */
[----:B------:R-:W-:Y:S02]  /*12b0*/  UIMAD.WIDE.U32 UR16, UR31, UR15, URZ ;  /* 0x0000000f1f1072a5 */ /* 0x000fe4000f8e00ff */
[----:B------:R-:W-:Y:S02]  /*12c0*/  USEL UR5, UR30, UR4, !UP0 ;  /* 0x000000041e057287 */ /* 0x000fe4000c000000 */
[----:B------:R-:W-:Y:S02]  /*12d0*/  @UP0 USHF.R.U32.HI UR6, URZ, UR13, UR10 ;  /* 0x0000000dff060299 */ /* 0x000fe4000801160a */
[----:B------:R-:W-:-:S02]  /*12e0*/  UISETP.NE.AND UP0, UPT, UR14, 0x1, UPT ;  /* 0x000000010e00788c */ /* 0x000fc4000bf05270 */
[----:B-1----:R-:W-:Y:S02]  /*12f0*/  UIMAD.WIDE.U32 UR10, UR7, UR15, URZ ;  /* 0x0000000f070a72a5 */ /* 0x002fe4000f8e00ff */
[----:B--2---:R-:W-:Y:S01]  /*1300*/  UIMAD.WIDE.U32 UR12, UR6, UR8, URZ ;  /* 0x00000008060c72a5 */ /* 0x004fe2000f8e00ff */
[----:B------:R-:W-:Y:S02]  /*1310*/  UMOV UR4, UR17 ;  /* 0x0000001100047c82 */ /* 0x000fe40008000000 */
[----:B------:R-:W-:Y:S02]  /*1320*/  USHF.R.U32.HI UR4, URZ, UR21, UR4 ;  /* 0x00000015ff047299 */ /* 0x000fe40008011604 */
[----:B------:R-:W-:Y:S02]  /*1330*/  UMOV UR10, UR11 ;  /* 0x0000000b000a7c82 */ /* 0x000fe40008000000 */
[----:B------:R-:W-:Y:S01]  /*1340*/  UMOV UR12, UR13 ;  /* 0x0000000d000c7c82 */ /* 0x000fe20008000000 */
[----:B------:R-:W-:-:S02]  /*1350*/  @UP0 USHF.R.U32.HI UR7, URZ, UR21, UR10 ;  /* 0x00000015ff070299 */ /* 0x000fc4000801160a */
[----:B------:R-:W-:Y:S02]  /*1360*/  USEL UR4, UR31, UR4, !UP0 ;  /* 0x000000041f047287 */ /* 0x000fe4000c000000 */
[----:B------:R-:W-:Y:S02]  /*1370*/  UIMAD.WIDE.U32 UR10, UR7, UR8, URZ ;  /* 0x00000008070a72a5 */ /* 0x000fe4000f8e00ff */
[----:B------:R-:W-:Y:S02]  /*1380*/  @UP2 USHF.R.U32.HI UR6, URZ, UR9, UR12 ;  /* 0x00000009ff062299 */ /* 0x000fe4000801160c */
[----:B------:R-:W-:-:S03]  /*1390*/  UIMAD.WIDE.U32 UR12, UR4, UR8, URZ ;  /* 0x00000008040c72a5 */ /* 0x000fc6000f8e00ff */
[----:B------:R-:W-:Y:S02]  /*13a0*/  UMOV UR10, UR11 ;  /* 0x0000000b000a7c82 */ /* 0x000fe40008000000 */
[----:B------:R-:W-:Y:S02]  /*13b0*/  @UP2 USHF.R.U32.HI UR7, URZ, UR9, UR10 ;  /* 0x00000009ff072299 */ /* 0x000fe4000801160a */
[----:B------:R-:W-:Y:S02]  /*13c0*/  UIMAD UR10, UR6, UR19, URZ ;  /* 0x00000013060a72a4 */ /* 0x000fe4000f8e02ff */
[----:B------:R-:W-:-:S04]  /*13d0*/  UIMAD UR7, UR7, UR19, URZ ;  /* 0x00000013070772a4 */ /* 0x000fc8000f8e02ff */
[----:B------:R-:W-:-:S03]  /*13e0*/  UISETP.GE.AND UP0, UPT, UR4, UR7, UPT ;  /* 0x000000070400728c */ /* 0x000fc6000bf06270 */
[----:B------:R-:W-:Y:S01]  /*13f0*/  UMOV UR7, UR13 ;  /* 0x0000000d00077c82 */ /* 0x000fe20008000000 */
[----:B------:R-:W-:Y:S02]  /*1400*/  UISETP.GE.OR UP0, UPT, UR5, UR10, UP0 ;  /* 0x0000000a0500728c */ /* 0x000fe40008706670 */
[----:B------:R-:W-:Y:S02]  /*1410*/  UIMAD.WIDE.U32 UR10, UR5, UR8, URZ ;  /* 0x00000008050a72a5 */ /* 0x000fe4000f8e00ff */
[----:B------:R-:W-:Y:S02]  /*1420*/  USHF.R.U32.HI UR7, URZ, UR9, UR7 ;  /* 0x00000009ff077299 */ /* 0x000fe40008011607 */
[----:B------:R-:W-:Y:S02]  /*1430*/  UIADD3 UR10, UPT, UPT, -UR4, URZ, URZ ;  /* 0x000000ff040a7290 */ /* 0x000fe4000fffe1ff */
[----:B------:R-:W-:Y:S02]  /*1440*/  USEL UR7, UR4, UR7, !UP2 ;  /* 0x0000000704077287 */ /* 0x000fe4000d000000 */
[----:B------:R-:W-:Y:S01]  /*1450*/  UIMAD UR10, UR14, UR10, UR31 ;  /* 0x0000000a0e0a72a4 */ /* 0x000fe2000f8e021f */
[----:B------:R-:W-:Y:S01]  /*1460*/  @!UP0 UMOV UR8, UR11 ;  /* 0x0000000b00088c82 */ /* 0x000fe20008000000 */
[----:B------:R-:W-:-:S02]  /*1470*/  UIADD3 UR11, UPT, UPT, -UR5, URZ, URZ ;  /* 0x000000ff050b7290 */ /* 0x000fc4000fffe1ff */
[----:B------:R-:W-:Y:S02]  /*1480*/  @!UP0 USHF.R.U32.HI UR8, URZ, UR9, UR8 ;  /* 0x00000009ff088299 */ /* 0x000fe40008011608 */
[----:B------:R-:W-:Y:S02]  /*1490*/  UIADD3 UR9, UPT, UPT, -UR7, URZ, URZ ;  /* 0x000000ff07097290 */ /* 0x000fe4000fffe1ff */
[----:B------:R-:W-:Y:S02]  /*14a0*/  @!UP0 USEL UR8, UR5, UR8, !UP2 ;  /* 0x0000000805088287 */ /* 0x000fe4000d000000 */
[----:B------:R-:W-:Y:S02]  /*14b0*/  UIMAD UR9, UR19, UR9, UR4 ;  /* 0x00000009130972a4 */ /* 0x000fe4000f8e0204 */
[----:B------:R-:W-:Y:S02]  /*14c0*/  @!UP0 UIADD3 UR7, UPT, UPT, UR7, -UR8, URZ ;  /* 0x8000000807078290 */ /* 0x000fe4000fffe0ff */
[----:B------:R-:W-:-:S02]  /*14d0*/  @!UP0 UIMAD UR6, UR9, UR6, UR8 ;  /* 0x00000006090682a4 */ /* 0x000fc4000f8e0208 */
[----:B------:R-:W-:Y:S02]  /*14e0*/  @!UP0 UIMAD UR4, UR7, UR19, UR5 ;  /* 0x00000013070482a4 */ /* 0x000fe4000f8e0205 */
[----:B------:R-:W-:Y:S02]  /*14f0*/  UIMAD UR30, UR20, UR11, UR30 ;  /* 0x0000000b141e72a4 */ /* 0x000fe4000f8e021e */
[----:B------:R-:W-:Y:S01]  /*1500*/  UIMAD UR31, UR4, UR14, UR10 ;  /* 0x0000000e041f72a4 */ /* 0x000fe2000f8e020a */
[----:B------:R-:W-:Y:S02]  /*1510*/  @!UP0 UMOV UR5, UR6 ;  /* 0x0000000600058c82 */ /* 0x000fe40008000000 */
[----:B------:R-:W-:-:S12]  /*1520*/  UIMAD UR30, UR5, UR20, UR30 ;  /* 0x00000014051e72a4 */ /* 0x000fd8000f8e021e */
.L_x_19:
[----:B------:R-:W-:-:S09]  /*1530*/  UISETP.NE.AND UP0, UPT, UR22, 0x1, UPT ;  /* 0x000000011600788c */ /* 0x000fd2000bf05270 */
[----:B------:R-:W-:Y:S05]  /*1540*/  BRA.U UP0, `(.L_x_20) ;  /* 0x0000000100407547 */ /* 0x000fea000b800000 */
[----:B------:R-:W2:Y:S01]  /*1550*/  LDCU.128 UR8, c[0x0][0xb10] ;  /* 0x00016200ff0877ac */ /* 0x000ea20008000c00 */
[----:B------:R-:W3:Y:S01]  /*1560*/  LDCU UR12, c[0x0][0xb0c] ;  /* 0x00016180ff0c77ac */ /* 0x000ee20008000800 */
[----:B------:R-:W4:Y:S01]  /*1570*/  LDCU UR13, c[0x0][0xb20] ;  /* 0x00016400ff0d77ac */ /* 0x000f220008000800 */
[----:B--2---:R-:W-:Y:S02]  /*1580*/  UIMAD.WIDE.U32 UR4, UR30, UR8, URZ ;  /* 0x000000081e0472a5 */ /* 0x004fe4000f8e00ff */
[----:B------:R-:W-:Y:S02]  /*1590*/  UIMAD.WIDE.U32 UR6, UR31, UR11, URZ ;  /* 0x0000000b1f0672a5 */ /* 0x000fe4000f8e00ff */
[----:B---3--:R-:W-:Y:S02]  /*15a0*/  UISETP.NE.AND UP0, UPT, UR12, 0x1, UPT ;  /* 0x000000010c00788c */ /* 0x008fe4000bf05270 */
[----:B------:R-:W-:-:S03]  /*15b0*/  USHF.R.U32.HI UR5, URZ, UR9, UR5 ;  /* 0x00000009ff057299 */ /* 0x000fc60008011605 */
[----:B------:R-:W-:Y:S01]  /*15c0*/  UMOV UR4, UR7 ;  /* 0x0000000700047c82 */ /* 0x000fe20008000000 */
[----:B------:R-:W-:Y:S02]  /*15d0*/  USEL UR5, UR30, UR5, !UP0 ;  /* 0x000000051e057287 */ /* 0x000fe4000c000000 */
[----:B------:R-:W-:Y:S02]  /*15e0*/  UISETP.NE.AND UP0, UPT, UR10, 0x1, UPT ;  /* 0x000000010a00788c */ /* 0x000fe4000bf05270 */
[----:B----4-:R-:W-:-:S04]  /*15f0*/  USHF.R.U32.HI UR4, URZ, UR13, UR4 ;  /* 0x0000000dff047299 */ /* 0x010fc80008011604 */
[----:B------:R-:W-:-:S04]  /*1600*/  USEL UR4, UR31, UR4, !UP0 ;  /* 0x000000041f047287 */ /* 0x000fc8000c000000 */
[----:B------:R-:W-:Y:S02]  /*1610*/  UIADD3 UR6, UPT, UPT, UR5, -UR4, URZ ;  /* 0x8000000405067290 */ /* 0x000fe4000fffe0ff */
[----:B------:R-:W-:Y:S02]  /*1620*/  UIADD3 UR4, UPT, UPT, -UR5, UR4, URZ ;  /* 0x0000000405047290 */ /* 0x000fe4000fffe1ff */
[----:B------:R-:W-:Y:S02]  /*1630*/  UIMAD UR31, UR6, UR10, UR31 ;  /* 0x0000000a061f72a4 */ /* 0x000fe4000f8e021f */
[----:B------:R-:W-:-:S12]  /*1640*/  UIMAD UR30, UR4, UR12, UR30 ;  /* 0x0000000c041e72a4 */ /* 0x000fd8000f8e021e */
.L_x_20:
[----:B------:R-:W-:Y:S01]  /*1650*/  UISETP.NE.AND UP0, UPT, UR18, 0x2, UPT ;  /* 0x000000021200788c */ /* 0x000fe2000bf05270 */
[----:B------:R-:W-:Y:S09]  /*1660*/  BRA.U !UP6, `(.L_x_21) ;  /* 0x000000010e0c7547 */ /* 0x000ff2000b800000 */
[----:B------:R-:W-:Y:S01]  /*1670*/  UCGABAR_WAIT ;  /* 0x0000000000007dc7 */ /* 0x000fe20008000000 */
[----:B------:R-:W-:Y:S01]  /*1680*/  CCTL.IVALL ;  /* 0x00000000ff00798f */ /* 0x000fe20002000000 */
[----:B------:R-:W-:Y:S05]  /*1690*/  BRA `(.L_x_22) ;  /* 0x0000000000047947 */ /* 0x000fea0003800000 */
.L_x_21:
[----:B------:R-:W-:Y:S06]  /*16a0*/  BAR.SYNC.DEFER_BLOCKING 0x0 ;  /* 0x0000000000007b1d */ /* 0x000fec0000010000 */
.L_x_22:
[----:B------:R-:W-:Y:S05]  /*16b0*/  BRA.U UP0, `(.L_x_23) ;  /* 0x0000001500587547 */ /* 0x000fea000b800000 */
[----:B------:R-:W2:Y:S01]  /*16c0*/  LDCU UR6, c[0x0][0x38c] ;  /* 0x00007180ff0677ac */ /* 0x000ea20008000800 */
[----:B------:R-:W3:Y:S01]  /*16d0*/  S2UR UR7, SR_CgaCtaId ;  /* 0x00000000000779c3 */ /* 0x000ee20000008800 */
[----:B------:R-:W-:Y:S01]  /*16e0*/  PLOP3.LUT P1, PT, PT, PT, UP3, 0x80, 0x8 ;  /* 0x000000000008781c */ /* 0x000fe20003f2f038 */
[----:B------:R-:W-:Y:S01]  /*16f0*/  IMAD.MOV.U32 R12, RZ, RZ, 0x1 ;  /* 0x00000001ff0c7424 */ /* 0x000fe200078e00ff */
[----:B------:R-:W-:Y:S01]  /*1700*/  UMOV UR13, 0x400 ;  /* 0x00000400000d7882 */ /* 0x000fe20000000000 */
[----:B------:R-:W-:Y:S01]  /*1710*/  UISETP.NE.AND UP1, UPT, UR18, URZ, UPT ;  /* 0x000000ff1200728c */ /* 0x000fe2000bf25270 */
[----:B------:R-:W-:Y:S01]  /*1720*/  ISETP.EQ.OR P2, PT, R0, RZ, P3 ;  /* 0x000000ff0000720c */ /* 0x000fe20001f42670 */
[----:B------:R-:W-:Y:S01]  /*1730*/  USEL UR24, URZ, 0x1, UP4 ;  /* 0x00000001ff187887 */ /* 0x000fe2000a000000 */
[----:B------:R-:W-:Y:S02]  /*1740*/  PLOP3.LUT P1, PT, P1, PT, PT, 0x8, 0x80 ;  /* 0x000000000080781c */ /* 0x000fe40000f2e170 */
[----:B------:R-:W-:Y:S01]  /*1750*/  CS2R R10, SRZ ;  /* 0x00000000000a7805 */ /* 0x000fe2000001ff00 */
[----:B------:R-:W-:Y:S01]  /*1760*/  IMAD.MOV.U32 R9, RZ, RZ, RZ ;  /* 0x000000ffff097224 */ /* 0x000fe200078e00ff */
[----:B------:R-:W4:Y:S01]  /*1770*/  LDCU UR39, c[0x0][0x370] ;  /* 0x00006e00ff2777ac */ /* 0x000f220008000800 */
[----:B------:R-:W-:Y:S01]  /*1780*/  IMAD.MOV.U32 R8, RZ, RZ, 0x1 ;  /* 0x00000001ff087424 */ /* 0x000fe200078e00ff */
[----:B------:R-:W1:Y:S01]  /*1790*/  LDCU.64 UR28, c[0x0][0x348] ;  /* 0x00006900ff1c77ac */ /* 0x000e620008000a00 */
[----:B--2---:R-:W-:-:S02]  /*17a0*/  UIADD3 UR5, UPT, UPT, UR6, 0x3f, URZ ;  /* 0x0000003f06057890 */ /* 0x004fc4000fffe0ff */
[----:B------:R-:W-:Y:S02]  /*17b0*/  UIADD3 UR45, UPT, UPT, UR6, 0x7e, URZ ;  /* 0x0000007e062d7890 */ /* 0x000fe4000fffe0ff */
[----:B------:R-:W-:Y:S02]  /*17c0*/  USHF.R.S32.HI UR4, URZ, 0x1f, UR5 ;  /* 0x0000001fff047899 */ /* 0x000fe40008011405 */
[----:B---3--:R-:W-:Y:S02]  /*17d0*/  USHF.L.U32 UR25, UR7, 0xd, URZ ;  /* 0x0000000d07197899 */ /* 0x008fe400080006ff */
[----:B------:R-:W-:Y:S02]  /*17e0*/  ULEA.HI UR4, UR4, UR5, URZ, 0x6 ;  /* 0x0000000504047291 */ /* 0x000fe4000f8f30ff */
[----:B------:R-:W-:Y:S02]  /*17f0*/  UIADD3 UR5, UPT, UPT, UR6, -0x1, URZ ;  /* 0xffffffff06057890 */ /* 0x000fe4000fffe0ff */
[----:B------:R-:W-:-:S02]  /*1800*/  USHF.R.S32.HI UR41, URZ, 0x6, UR4 ;  /* 0x00000006ff297899 */ /* 0x000fc40008011404 */
[----:B------:R-:W-:Y:S02]  /*1810*/  UISETP.GE.U32.AND UP2, UPT, UR5, -0x7f, UPT ;  /* 0xffffff810500788c */ /* 0x000fe4000bf46070 */
[----:B------:R-:W-:Y:S02]  /*1820*/  UISETP.LT.U32.AND UP0, UPT, UR41, 0x8, UPT ;  /* 0x000000082900788c */ /* 0x000fe4000bf01070 */
[----:B------:R-:W-:Y:S02]  /*1830*/  USHF.L.U32 UR44, UR7, 0x6, URZ ;  /* 0x00000006072c7899 */ /* 0x000fe400080006ff */
[----:B------:R-:W-:Y:S02]  /*1840*/  USEL UR40, UR41, 0x8, UP0 ;  /* 0x0000000829287887 */ /* 0x000fe40008000000 */
[----:B------:R-:W-:Y:S02]  /*1850*/  ULOP3.LUT UR25, UR25, 0x2000, URZ, 0xc0, !UPT ;  /* 0x0000200019197892 */ /* 0x000fe4000f8ec0ff */
[----:B------:R-:W-:-:S02]  /*1860*/  UIADD3 UR21, UPT, UPT, UR40, -0x1, URZ ;  /* 0xffffffff28157890 */ /* 0x000fc4000fffe0ff */
[----:B------:R-:W-:Y:S02]  /*1870*/  ULEA UR13, UR7, UR13, 0x18 ;  /* 0x0000000d070d7291 */ /* 0x000fe4000f8ec0ff */
[----:B------:R-:W-:Y:S01]  /*1880*/  @UP2 UIADD3 UR21, UPT, UPT, UR40, URZ, URZ ;  /* 0x000000ff28152290 */ /* 0x000fe2000fffe0ff */
[----:B------:R-:W2:Y:S01]  /*1890*/  LDCU UR38, c[0x0][0x374] ;  /* 0x00006e80ff2677ac */ /* 0x000ea20008000800 */
[----:B------:R-:W-:Y:S02]  /*18a0*/  ULOP3.LUT UR44, UR44, 0x40, URZ, 0xc0, !UPT ;  /* 0x000000402c2c7892 */ /* 0x000fe4000f8ec0ff */
[----:B------:R-:W-:Y:S02]  /*18b0*/  USEL UR24, UR24, 0x2, UP1 ;  /* 0x0000000218187887 */ /* 0x000fe40008800000 */
[----:B------:R-:W-:Y:S02]  /*18c0*/  UIADD3 UR25, UPT, UPT, UR13, 0x14400, UR25 ;  /* 0x000144000d197890 */ /* 0x000fe4000fffe019 */
[----:B------:R-:W-:-:S02]  /*18d0*/  UIADD3 UR43, UPT, UPT, UR41, -UR40, URZ ;  /* 0x80000028292b7290 */ /* 0x000fc4000fffe0ff */
[----:B------:R-:W-:Y:S01]  /*18e0*/  UIADD3 UR21, UPT, UPT, UR21, 0x1, URZ ;  /* 0x0000000115157890 */ /* 0x000fe2000fffe0ff */
[----:B-1--4-:R-:W-:-:S11]  /*18f0*/  UMOV UR5, URZ ;  /* 0x000000ff00057c82 */ /* 0x012fd60008000000 */
.L_x_43:
[----:B------:R-:W1:Y:S02]  /*1900*/  S2UR UR4, SR_CgaCtaId ;  /* 0x00000000000479c3 */ /* 0x000e640000008800 */
[----:B-1----:R-:W-:-:S09]  /*1910*/  UISETP.NE.AND UP0, UPT, UR4, URZ, UPT ;  /* 0x000000ff0400728c */ /* 0x002fd2000bf05270 */
[----:B------:R-:W-:Y:S05]  /*1920*/  BRA.U UP0, `(.L_x_24) ;  /* 0x0000000100287547 */ /* 0x000fea000b800000 */
[----:B------:R-:W-:Y:S02]  /*1930*/  LEA R0, R9, UR13, 0x3 ;  /* 0x0000000d09007c11 */ /* 0x000fe4000f8e18ff */
[----:B------:R-:W-:-:S04]  /*1940*/  SHF.L.U32 R2, R8, 0x1f, RZ ;  /* 0x0000001f08027819 */ /* 0x000fc800000006ff */
[----:B------:R-:W1:Y:S02]  /*1950*/  SYNCS.PHASECHK.TRANS64.TRYWAIT P0, [R0+URZ+0x140], R2 ;  /* 0x00014002000075a7 */ /* 0x000e6400080011ff */
[----:B-1----:R-:W-:Y:S05]  /*1960*/  @!P0 BRA `(.L_x_25) ;  /* 0x0000006c00e48947 */ /* 0x002fea0003800000 */
.L_x_143:
[----:B------:R-:W-:Y:S01]  /*1970*/  VIADD R9, R9, 0x1 ;  /* 0x0000000109097836 */ /* 0x000fe20000000000 */
[----:B------:R1:W-:Y:S04]  /*1980*/  SYNCS.ARRIVE.TRANS64.A1T0 RZ, [R0+URZ+0x130], RZ ;  /* 0x000130ff00ff79a7 */ /* 0x0003e800081000ff */
[----:B------:R-:W-:-:S04]  /*1990*/  ISETP.NE.AND P0, PT, R9, 0x2, PT ;  /* 0x000000020900780c */ /* 0x000fc80003f05270 */
[----:B------:R-:W-:Y:S02]  /*19a0*/  SEL R9, R9, RZ, P0 ;  /* 0x000000ff09097207 */ /* 0x000fe40000000000 */
[----:B-1----:R-:W-:-:S04]  /*19b0*/  SEL R0, RZ, 0x1, P0 ;  /* 0x00000001ff007807 */ /* 0x002fc80000000000 */
[----:B------:R-:W-:-:S07]  /*19c0*/  LOP3.LUT R8, R8, R0, RZ, 0x3c, !PT ;  /* 0x0000000008087212 */ /* 0x000fce00078e3cff */
.L_x_24:
[----:B------:R-:W-:Y:S01]  /*19d0*/  ULEA UR4, UR5, UR13, 0x3 ;  /* 0x0000000d05047291 */ /* 0x000fe2000f8e18ff */
[----:B------:R-:W-:Y:S01]  /*19e0*/  SHF.L.U32 R0, R12, 0x1f, RZ ;  /* 0x0000001f0c007819 */ /* 0x000fe200000006ff */
[----:B------:R-:W-:Y:S02]  /*19f0*/  UISETP.GE.U32.AND UP0, UPT, UR45, 0x7f, UPT ;  /* 0x0000007f2d00788c */ /* 0x000fe4000bf06070 */
[----:B------:R-:W-:Y:S02]  /*1a00*/  USHF.L.U32 UR35, UR30, 0x6, URZ ;  /* 0x000000061e237899 */ /* 0x000fe400080006ff */
[----:B------:R-:W-:Y:S01]  /*1a10*/  ULEA UR19, UR31, UR44, 0x7 ;  /* 0x0000002c1f137291 */ /* 0x000fe2000f8e38ff */
[----:B------:R-:W-:Y:S02]  /*1a20*/  UMOV UR6, URZ ;  /* 0x000000ff00067c82 */ /* 0x000fe40008000000 */
[----:B------:R1:W3:Y:S02]  /*1a30*/  SYNCS.PHASECHK.TRANS64.TRYWAIT P0, [UR4+0x40], R0 ;  /* 0x00004000ff0075a7 */ /* 0x0002e40008001104 */
[----:B------:R-:W-:Y:S07]  /*1a40*/  BRA.U !UP0, `(.L_x_26) ;  /* 0x0000000108b87547 */ /* 0x000fee000b800000 */
[----:B------:R-:W-:Y:S01]  /*1a50*/  UMOV UR10, URZ ;  /* 0x000000ff000a7c82 */ /* 0x000fe20008000000 */
[----:B------:R-:W-:-:S05]  /*1a60*/  UMOV UR4, UR5 ;  /* 0x0000000500047c82 */ /* 0x000fca0008000000 */
.L_x_32:
[----:B------:R-:W-:Y:S01]  /*1a70*/  ULEA UR33, UR4, UR13, 0x3 ;  /* 0x0000000d04217291 */ /* 0x000fe2000f8e18ff */
[----:B---3--:R-:W-:Y:S01]  /*1a80*/  @!P3 MOV R2, 0x6000 ;  /* 0x000060000002b802 */ /* 0x008fe20000000f00 */
[----:B-1-34-:R-:W-:Y:S10]  /*1a90*/  @P0 BRA `(.L_x_27) ;  /* 0x00000000000c0947 */ /* 0x01aff40003800000 */
[----:B------:R-:W-:-:S04]  /*1aa0*/  SHF.L.U32 R3, R12, 0x1f, RZ ;  /* 0x0000001f0c037819 */ /* 0x000fc800000006ff */
[----:B------:R-:W3:Y:S02]  /*1ab0*/  SYNCS.PHASECHK.TRANS64.TRYWAIT P0, [UR33+0x40], R3 ;  /* 0x00004003ff0075a7 */ /* 0x000ee40008001121 */
[----:B---3--:R-:W-:Y:S05]  /*1ac0*/  @!P0 BRA `(.L_x_28) ;  /* 0x0000006c00a08947 */ /* 0x008fea0003800000 */
.L_x_27:
[----:B------:R3:W-:Y:S01]  /*1ad0*/  @!P3 SYNCS.ARRIVE.TRANS64 RZ, [UR33], R2 ;  /* 0x00000002ffffb9a7 */ /* 0x0007e20008000021 */
[----:B------:R-:W-:-:S04]  /*1ae0*/  ULOP3.LUT UR5, UR24, 0x2, URZ, 0xfc, !UPT ;  /* 0x0000000218057892 */ /* 0x000fc8000f8efcff */
[----:B------:R-:W-:-:S09]  /*1af0*/  UISETP.NE.AND UP0, UPT, UR5, 0x2, UPT ;  /* 0x000000020500788c */ /* 0x000fd2000bf05270 */
[----:B------:R-:W-:Y:S05]  /*1b00*/  BRA.U UP0, `(.L_x_29) ;  /* 0x0000000100047547 */ /* 0x000fea000b800000 */
[----:B--2---:R-:W-:Y:S05]  /*1b10*/  BPT.TRAP 0x1 ;  /* 0x000000040000795c */ /* 0x004fea0000300000 */
.L_x_29:
[----:B------:R-:W-:Y:S04]  /*1b20*/  BSSY.RECONVERGENT B0, `(.L_x_30) ;  /* 0x0000003000007945 */ /* 0x000fe80003800200 */
[----:B------:R-:W-:Y:S05]  /*1b30*/  @P2 BRA `(.L_x_31) ;  /* 0x0000000000042947 */ /* 0x000fea0003800000 */
[----:B--2---:R-:W-:Y:S05]  /*1b40*/  BPT.TRAP 0x1 ;  /* 0x000000040000795c */ /* 0x004fea0000300000 */
.L_x_31:
[----:B--2---:R-:W-:Y:S05]  /*1b50*/  BSYNC.RECONVERGENT B0 ;  /* 0x0000000000007941 */ /* 0x004fea0003800200 */
.L_x_30:
[----:B------:R-:W-:Y:S02]  /*1b60*/  UIADD3 UR5, UPT, UPT, UR4, 0x1, URZ ;  /* 0x0000000104057890 */ /* 0x000fe4000fffe0ff */
[----:B------:R-:W-:Y:S02]  /*1b70*/  USHF.L.U32 UR34, UR10, 0x6, URZ ;  /* 0x000000060a227899 */ /* 0x000fe400080006ff */
[----:B------:R-:W-:Y:S02]  /*1b80*/  UISETP.NE.AND UP0, UPT, UR5, 0x8, UPT ;  /* 0x000000080500788c */ /* 0x000fe4000bf05270 */
[----:B------:R-:W-:Y:S02]  /*1b90*/  UIADD3 UR10, UPT, UPT, UR10, 0x1, URZ ;  /* 0x000000010a0a7890 */ /* 0x000fe4000fffe0ff */
[----:B------:R-:W-:Y:S02]  /*1ba0*/  USEL UR7, URZ, 0x1, UP0 ;  /* 0x00000001ff077887 */ /* 0x000fe40008000000 */
[----:B------:R-:W-:-:S02]  /*1bb0*/  USEL UR5, UR5, URZ, UP0 ;  /* 0x000000ff05057287 */ /* 0x000fc40008000000 */
[----:B------:R-:W-:Y:S02]  /*1bc0*/  ULEA UR32, UR4, UR13, 0xd ;  /* 0x0000000d04207291 */ /* 0x000fe4000f8e68ff */
[----:B------:R-:W-:Y:S01]  /*1bd0*/  ULEA UR6, UR5, UR13, 0x3 ;  /* 0x0000000d05067291 */ /* 0x000fe2000f8e18ff */
[----:B------:R-:W-:Y:S01]  /*1be0*/  LOP3.LUT R12, R12, UR7, RZ, 0x3c, !PT ;  /* 0x000000070c0c7c12 */ /* 0x000fe2000f8e3cff */
[----:B------:R-:W-:Y:S02]  /*1bf0*/  UIADD3 UR8, UP1, UPT, UR28, 0x80, URZ ;  /* 0x000000801c087890 */ /* 0x000fe4000ff3e0ff */
[----:B------:R-:W-:Y:S01]  /*1c00*/  UIADD3 UR32, UPT, UPT, UR32, 0x4400, URZ ;  /* 0x0000440020207890 */ /* 0x000fe2000fffe0ff */
[----:B-1----:R-:W-:Y:S01]  /*1c10*/  SHF.L.U32 R0, R12, 0x1f, RZ ;  /* 0x0000001f0c007819 */ /* 0x002fe200000006ff */
[----:B------:R-:W-:Y:S02]  /*1c20*/  UIADD3.X UR9, UPT, UPT, URZ, UR29, URZ, UP1, !UPT ;  /* 0x0000001dff097290 */ /* 0x000fe40008ffe4ff */
[----:B------:R-:W-:Y:S01]  /*1c30*/  ULEA UR16, UR4, UR25, 0xe ;  /* 0x0000001904107291 */ /* 0x000fe2000f8e70ff */
[----:B------:R4:W1:Y:S01]  /*1c40*/  SYNCS.PHASECHK.TRANS64.TRYWAIT P0, [UR6+0x40], R0 ;  /* 0x00004000ff0075a7 */ /* 0x0008620008001106 */
[----:B------:R-:W-:Y:S01]  /*1c50*/  UIADD3 UR6, UP0, UPT, UR28, 0x180, URZ ;  /* 0x000001801c067890 */ /* 0x000fe2000ff1e0ff */
[----:B------:R-:W-:Y:S01]  /*1c60*/  UMOV UR14, 0x0 ;  /* 0x00000000000e7882 */ /* 0x000fe20000000000 */
[----:B------:R-:W-:-:S02]  /*1c70*/  UMOV UR15, 0x10000000 ;  /* 0x10000000000f7882 */ /* 0x000fc40000000000 */
[----:B------:R-:W-:Y:S01]  /*1c80*/  UIADD3.X UR7, UPT, UPT, URZ, UR29, URZ, UP0, !UPT ;  /* 0x0000001dff077290 */ /* 0x000fe200087fe4ff */
[----:B------:R-:W-:Y:S01]  /*1c90*/  UTMALDG.3D [UR32], [UR8], desc[UR14] ;  /* 0x00000e20080075b4 */ /* 0x000fe20008011000 */
[----:B------:R-:W-:Y:S01]  /*1ca0*/  UISETP.NE.AND UP0, UPT, UR10, UR21, UPT ;  /* 0x000000150a00728c */ /* 0x000fe2000bf05270 */
[----:B------:R-:W-:Y:S01]  /*1cb0*/  UMOV UR4, 0x30000 ;  /* 0x0003000000047882 */ /* 0x000fe20000000000 */
[----:B------:R-:W-:Y:S01]  /*1cc0*/  UMOV UR20, UR36 ;  /* 0x0000002400147c82 */ /* 0x000fe20008000000 */
[----:B------:R-:W-:Y:S01]  /*1cd0*/  UMOV UR17, UR33 ;  /* 0x0000002100117c82 */ /* 0x000fe20008000000 */
[----:B------:R-:W-:-:S03]  /*1ce0*/  UMOV UR18, UR34 ;  /* 0x0000002200127c82 */ /* 0x000fc60008000000 */
[----:B------:R2:W-:Y:S02]  /*1cf0*/  UTMALDG.3D.MULTICAST [UR16], [UR6], UR4, desc[UR14] ;  /* 0x00000e10060073b4 */ /* 0x0005e40008011804 */
[----:B--2---:R-:W-:Y:S01]  /*1d00*/  UMOV UR6, UR21 ;  /* 0x0000001500067c82 */ /* 0x004fe20008000000 */
[----:B------:R-:W-:Y:S01]  /*1d10*/  UMOV UR4, UR5 ;  /* 0x0000000500047c82 */ /* 0x000fe20008000000 */
[----:B------:R-:W-:Y:S05]  /*1d20*/  BRA.U UP0, `(.L_x_32) ;  /* 0xfffffffd00507547 */ /* 0x000fea000b83ffff */
.L_x_26:
[----:B------:R-:W-:Y:S01]  /*1d30*/  ULEA UR4, UR5, UR13, 0x3 ;  /* 0x0000000d05047291 */ /* 0x000fe2000f8e18ff */
[----:B-1--4-:R-:W-:Y:S01]  /*1d40*/  SHF.L.U32 R0, R12, 0x1f, RZ ;  /* 0x0000001f0c007819 */ /* 0x012fe200000006ff */
[----:B------:R-:W-:Y:S01]  /*1d50*/  @!P1 SYNCS.ARRIVE.TRANS64.A1T0 RZ, [UR13+0xc8], RZ ;  /* 0x0000c8ffffff99a7 */ /* 0x000fe2000810000d */
[----:B------:R-:W-:-:S06]  /*1d60*/  UISETP.GT.AND UP0, UPT, UR41, UR40, UPT ;  /* 0x000000282900728c */ /* 0x000fcc000bf04270 */
[----:B---3--:R1:W3:Y:S03]  /*1d70*/  SYNCS.PHASECHK.TRANS64.TRYWAIT P0, [UR4+0x40], R0 ;  /* 0x00004000ff0075a7 */ /* 0x0082e60008001104 */
[----:B------:R-:W-:Y:S05]  /*1d80*/  BRA.U !UP0, `(.L_x_33) ;  /* 0x0000000108bc7547 */ /* 0x000fea000b800000 */
[----:B------:R-:W-:Y:S01]  /*1d90*/  UIADD3 UR26, UPT, UPT, UR43, UR6, URZ ;  /* 0x000000062b1a7290 */ /* 0x000fe2000fffe0ff */
[----:B------:R-:W-:-:S11]  /*1da0*/  UMOV UR4, UR5 ;  /* 0x0000000500047c82 */ /* 0x000fd60008000000 */
.L_x_39:
[----:B------:R-:W-:Y:S01]  /*1db0*/  ULEA UR9, UR4, UR13, 0x3 ;  /* 0x0000000d04097291 */ /* 0x000fe2000f8e18ff */
[----:B---3--:R-:W-:Y:S01]  /*1dc0*/  @!P3 MOV R2, 0x6000 ;  /* 0x000060000002b802 */ /* 0x008fe20000000f00 */
[----:B-1-3--:R-:W-:Y:S10]  /*1dd0*/  @P0 BRA `(.L_x_34) ;  /* 0x00000000000c0947 */ /* 0x00aff40003800000 */
[----:B------:R-:W-:-:S04]  /*1de0*/  SHF.L.U32 R3, R12, 0x1f, RZ ;  /* 0x0000001f0c037819 */ /* 0x000fc800000006ff */
[----:B------:R-:W3:Y:S02]  /*1df0*/  SYNCS.PHASECHK.TRANS64.TRYWAIT P0, [UR9+0x40], R3 ;  /* 0x00004003ff0075a7 */ /* 0x000ee40008001109 */
[----:B---3--:R-:W-:Y:S05]  /*1e00*/  @!P0 BRA `(.L_x_35) ;  /* 0x0000006800e88947 */ /* 0x008fea0003800000 */
.L_x_34:
[----:B------:R3:W-:Y:S01]  /*1e10*/  @!P3 SYNCS.ARRIVE.TRANS64 RZ, [UR9], R2 ;  /* 0x00000002ffffb9a7 */ /* 0x0007e20008000009 */
[----:B------:R-:W-:-:S04]  /*1e20*/  ULOP3.LUT UR5, UR24, 0x2, URZ, 0xfc, !UPT ;  /* 0x0000000218057892 */ /* 0x000fc8000f8efcff */
[----:B------:R-:W-:-:S09]  /*1e30*/  UISETP.NE.AND UP0, UPT, UR5, 0x2, UPT ;  /* 0x000000020500788c */ /* 0x000fd2000bf05270 */
[----:B------:R-:W-:Y:S05]  /*1e40*/  BRA.U UP0, `(.L_x_36) ;  /* 0x0000000100047547 */ /* 0x000fea000b800000 */
[----:B--2---:R-:W-:Y:S05]  /*1e50*/  BPT.TRAP 0x1 ;  /* 0x000000040000795c */ /* 0x004fea0000300000 */
.L_x_36:
[----:B------:R-:W-:Y:S04]  /*1e60*/  BSSY.RECONVERGENT B0, `(.L_x_37) ;  /* 0x0000003000007945 */ /* 0x000fe80003800200 */
[----:B------:R-:W-:Y:S05]  /*1e70*/  @P2 BRA `(.L_x_38) ;  /* 0x0000000000042947 */ /* 0x000fea0003800000 */
[----:B--2---:R-:W-:Y:S05]  /*1e80*/  BPT.TRAP 0x1 ;  /* 0x000000040000795c */ /* 0x004fea0000300000 */
.L_x_38:
[----:B--2---:R-:W-:Y:S05]  /*1e90*/  BSYNC.RECONVERGENT B0 ;  /* 0x0000000000007941 */ /* 0x004fea0003800200 */
.L_x_37:
[----:B------:R-:W-:Y:S02]  /*1ea0*/  UIADD3 UR5, UPT, UPT, UR4, 0x1, URZ ;  /* 0x0000000104057890 */ /* 0x000fe4000fffe0ff */
[----:B------:R-:W-:Y:S02]  /*1eb0*/  UIADD3 UR14, UP1, UPT, UR28, 0x80, URZ ;  /* 0x000000801c0e7890 */ /* 0x000fe4000ff3e0ff */
[----:B------:R-:W-:Y:S02]  /*1ec0*/  UISETP.NE.AND UP0, UPT, UR5, 0x8, UPT ;  /* 0x000000080500788c */ /* 0x000fe4000bf05270 */
[----:B------:R-:W-:Y:S02]  /*1ed0*/  USHF.L.U32 UR10, UR6, 0x6, URZ ;  /* 0x00000006060a7899 */ /* 0x000fe400080006ff */
[----:B------:R-:W-:Y:S02]  /*1ee0*/  USEL UR8, URZ, 0x1, UP0 ;  /* 0x00000001ff087887 */ /* 0x000fe40008000000 */
[----:B------:R-:W-:-:S02]  /*1ef0*/  USEL UR5, UR5, URZ, UP0 ;  /* 0x000000ff05057287 */ /* 0x000fc40008000000 */
[----:B------:R-:W-:Y:S02]  /*1f00*/  UIADD3 UR22, UP0, UPT, UR28, 0x180, URZ ;  /* 0x000001801c167890 */ /* 0x000fe4000ff1e0ff */
[----:B------:R-:W-:Y:S01]  /*1f10*/  LOP3.LUT R12, R12, UR8, RZ, 0x3c, !PT ;  /* 0x000000080c0c7c12 */ /* 0x000fe2000f8e3cff */
[----:B------:R-:W-:Y:S02]  /*1f20*/  ULEA UR8, UR4, UR13, 0xd ;  /* 0x0000000d04087291 */ /* 0x000fe4000f8e68ff */
[----:B------:R-:W-:Y:S01]  /*1f30*/  ULEA UR7, UR5, UR13, 0x3 ;  /* 0x0000000d05077291 */ /* 0x000fe2000f8e18ff */
[----:B-1----:R-:W-:Y:S01]  /*1f40*/  SHF.L.U32 R0, R12, 0x1f, RZ ;  /* 0x0000001f0c007819 */ /* 0x002fe200000006ff */
[----:B------:R-:W-:Y:S02]  /*1f50*/  UIADD3 UR8, UPT, UPT, UR8, 0x4400, URZ ;  /* 0x0000440008087890 */ /* 0x000fe4000fffe0ff */
[----:B------:R-:W-:Y:S02]  /*1f60*/  UIADD3.X UR15, UPT, UPT, URZ, UR29, URZ, UP1, !UPT ;  /* 0x0000001dff0f7290 */ /* 0x000fe40008ffe4ff */
[----:B------:R-:W-:-:S02]  /*1f70*/  ULEA UR16, UR4, UR25, 0xe ;  /* 0x0000001904107291 */ /* 0x000fc4000f8e70ff */
[----:B------:R-:W-:Y:S01]  /*1f80*/  UIADD3.X UR23, UPT, UPT, URZ, UR29, URZ, UP0, !UPT ;  /* 0x0000001dff177290 */ /* 0x000fe200087fe4ff */
[----:B------:R4:W1:Y:S01]  /*1f90*/  SYNCS.PHASECHK.TRANS64.TRYWAIT P0, [UR7+0x40], R0 ;  /* 0x00004000ff0075a7 */ /* 0x0008620008001107 */
[----:B------:R-:W-:Y:S01]  /*1fa0*/  UMOV UR30, 0x0 ;  /* 0x00000000001e7882 */ /* 0x000fe20000000000 */
[----:B------:R-:W-:Y:S01]  /*1fb0*/  UMOV UR31, 0x10000000 ;  /* 0x10000000001f7882 */ /* 0x000fe20000000000 */
[----:B------:R-:W-:Y:S01]  /*1fc0*/  UMOV UR11, UR35 ;  /* 0x00000023000b7c82 */ /* 0x000fe20008000000 */
[----:B------:R-:W-:Y:S01]  /*1fd0*/  UMOV UR12, UR36 ;  /* 0x00000024000c7c82 */ /* 0x000fe20008000000 */
[----:B------:R-:W-:Y:S01]  /*1fe0*/  UMOV UR7, 0x30000 ;  /* 0x0003000000077882 */ /* 0x000fe20000000000 */
[----:B------:R-:W-:Y:S01]  /*1ff0*/  UMOV UR20, UR36 ;  /* 0x0000002400147c82 */ /* 0x000fe20008000000 */
[----:B------:R-:W-:Y:S01]  /*2000*/  UMOV UR17, UR9 ;  /* 0x0000000900117c82 */ /* 0x000fe20008000000 */
[----:B------:R-:W-:Y:S01]  /*2010*/  UMOV UR18, UR10 ;  /* 0x0000000a00127c82 */ /* 0x000fe20008000000 */
[----:B------:R4:W-:Y:S01]  /*2020*/  UTMALDG.3D [UR8], [UR14], desc[UR30] ;  /* 0x00001e080e0075b4 */ /* 0x0009e20008011000 */
[----:B------:R-:W-:Y:S01]  /*2030*/  UIADD3 UR6, UPT, UPT, UR6, 0x1, URZ ;  /* 0x0000000106067890 */ /* 0x000fe2000fffe0ff */
[----:B------:R-:W-:-:S03]  /*2040*/  UMOV UR4, UR5 ;  /* 0x0000000500047c82 */ /* 0x000fc60008000000 */
[----:B------:R-:W-:Y:S01]  /*2050*/  UISETP.NE.AND UP0, UPT, UR6, UR26, UPT ;  /* 0x0000001a0600728c */ /* 0x000fe2000bf05270 */
[----:B------:R4:W-:Y:S08]  /*2060*/  UTMALDG.3D.MULTICAST [UR16], [UR22], UR7, desc[UR30] ;  /* 0x00001e10160073b4 */ /* 0x0009f00008011807 */
[----:B----4-:R-:W-:Y:S05]  /*2070*/  BRA.U UP0, `(.L_x_39) ;  /* 0xfffffffd004c7547 */ /* 0x010fea000b83ffff */
.L_x_33:
[C---:B------:R-:W-:Y:S01]  /*2080*/  LEA R3, R11.reuse, UR13, 0x3 ;  /* 0x0000000d0b037c11 */ /* 0x040fe2000f8e18ff */
[----:B------:R-:W-:Y:S01]  /*2090*/  NOP ;  /* 0x0000000000007918 */ /* 0x000fe20000000000 */
[----:B-1----:R-:W-:Y:S02]  /*20a0*/  SHF.L.U32 R0, R10, 0x1f, RZ ;  /* 0x0000001f0a007819 */ /* 0x002fe400000006ff */
[----:B------:R-:W-:Y:S02]  /*20b0*/  LEA R4, R11, UR13, 0x4 ;  /* 0x0000000d0b047c11 */ /* 0x000fe4000f8e20ff */
[----:B---3--:R-:W1:Y:S02]  /*20c0*/  SYNCS.PHASECHK.TRANS64.TRYWAIT P0, [R3+URZ+0xd0], R0 ;  /* 0x0000d000030075a7 */ /* 0x008e6400080011ff */
[----:B-1----:R-:W-:Y:S05]  /*20d0*/  @!P0 BRA `(.L_x_40) ;  /* 0x00000068004c8947 */ /* 0x002fea0003800000 */
.L_x_146:
[----:B------:R-:W3:Y:S01]  /*20e0*/  LDS.128 R4, [R4+0x160] ;  /* 0x0001600004047984 */ /* 0x000ee20000000c00 */
[----:B------:R-:W-:Y:S01]  /*20f0*/  UISETP.GE.AND UP0, UPT, UR42, 0x1, UPT ;  /* 0x000000012a00788c */ /* 0x000fe2000bf06270 */
[----:B------:R-:W-:Y:S01]  /*2100*/  @!PT LDS RZ, [RZ] ;  /* 0x00000000fffff984 */ /* 0x000fe20000000800 */
[----:B------:R-:W-:Y:S01]  /*2110*/  @!PT LDS RZ, [RZ] ;  /* 0x00000000fffff984 */ /* 0x000fe20000000800 */
[----:B------:R-:W-:Y:S01]  /*2120*/  @!PT LDS RZ, [RZ] ;  /* 0x00000000fffff984 */ /* 0x000fe20000000800 */
[----:B------:R-:W-:Y:S01]  /*2130*/  @!PT LDS RZ, [RZ] ;  /* 0x00000000fffff984 */ /* 0x000fe20000000800 */
[----:B------:R4:W-:Y:S06]  /*2140*/  MEMBAR.ALL.CTA ;  /* 0x0000000000007992 */ /* 0x0009ec0000008000 */
[----:B----4-:R-:W4:Y:S01]  /*2150*/  FENCE.VIEW.ASYNC.S ;  /* 0x00000000000073c6 */ /* 0x010f220000000000 */
[----:B---3--:R-:W-:-:S13]  /*2160*/  LOP3.LUT P0, RZ, R6, 0x1, RZ, 0xc0, !PT ;  /* 0x0000000106ff7812 */ /* 0x008fda000780c0ff */
[----:B----4-:R-:W-:Y:S01]  /*2170*/  VOTEU.ANY UP1, P0 ;  /* 0x0000000000ff7886 */ /* 0x010fe20000020100 */
[----:B------:R-:W-:-:S13]  /*2180*/  PLOP3.LUT P0, PT, PT, PT, UP1, 0x80, 0x8 ;  /* 0x000000000008781c */ /* 0x000fda0003f0f018 */
[----:B-1----:R-:W-:Y:S02]  /*2190*/  @P0 LOP3.LUT R0, R5, 0xffff, RZ, 0xc0, !PT ;  /* 0x0000ffff05000812 */ /* 0x002fe400078ec0ff */
[----:B------:R-:W-:Y:S02]  /*21a0*/  @P0 MOV R2, R4 ;  /* 0x0000000400020202 */ /* 0x000fe40000000f00 */
[----:B------:R-:W-:Y:S01]  /*21b0*/  @P0 R2UR UR6, R0 ;  /* 0x00000000000602ca */ /* 0x000fe200000e0000 */
[----:B------:R-:W-:Y:S01]  /*21c0*/  VIADD R0, R3, 0xe0 ;  /* 0x000000e003007836 */ /* 0x000fe20000000000 */
[----:B------:R-:W-:Y:S02]  /*21d0*/  @P0 SHF.R.U32.HI R4, RZ, 0x10, R5 ;  /* 0x00000010ff040819 */ /* 0x000fe40000011605 */
[----:B------:R-:W-:Y:S02]  /*21e0*/  @P0 R2UR UR7, R2 ;  /* 0x00000000020702ca */ /* 0x000fe400000e0000 */
[----:B------:R-:W-:-:S02]  /*21f0*/  PRMT R0, RZ, 0x654, R0 ;  /* 0x00000654ff007816 */ /* 0x000fc40000000000 */
[----:B------:R-:W-:Y:S02]  /*2200*/  @P0 R2UR UR4, R4 ;  /* 0x00000000040402ca */ /* 0x000fe400000e0000 */
[----:B------:R1:W-:Y:S03]  /*2210*/  SYNCS.ARRIVE.TRANS64.RED.A1T0 RZ, [R0+URZ], RZ ;  /* 0x000000ff00ff79a7 */ /* 0x0003e600081004ff */
[----:B------:R-:W-:-:S04]  /*2220*/  @UP1 UMOV UR27, UR6 ;  /* 0x00000006001b1c82 */ /* 0x000fc80008000000 */
[----:B------:R-:W-:-:S04]  /*2230*/  @UP1 UMOV UR37, UR7 ;  /* 0x0000000700251c82 */ /* 0x000fc80008000000 */
[----:B------:R-:W-:Y:S01]  /*2240*/  @UP1 UMOV UR36, UR4 ;  /* 0x0000000400241c82 */ /* 0x000fe20008000000 */
[----:B------:R-:W-:Y:S05]  /*2250*/  BRA.U !UP0, `(.L_x_41) ;  /* 0x0000000108d47547 */ /* 0x000fea000b800000 */
[----:B------:R-:W2:Y:S01]  /*2260*/  LDCU.128 UR16, c[0x0][0xb10] ;  /* 0x00016200ff1077ac */ /* 0x000ea20008000c00 */
[----:B------:R-:W3:Y:S01]  /*2270*/  LDCU UR12, c[0x0][0xb20] ;  /* 0x00016400ff0c77ac */ /* 0x000ee20008000800 */
[----:B------:R-:W4:Y:S01]  /*2280*/  LDCU UR20, c[0x0][0xb0c] ;  /* 0x00016180ff1477ac */ /* 0x000f220008000800 */
[----:B------:R-:W1:Y:S01]  /*2290*/  LDCU.64 UR8, c[0x0][0xb28] ;  /* 0x00016500ff0877ac */ /* 0x000e620008000a00 */
[----:B------:R-:W-:Y:S02]  /*22a0*/  UISETP.NE.AND UP3, UPT, UR42, 0x1, UPT ;  /* 0x000000012a00788c */ /* 0x000fe4000bf65270 */
[----:B--2---:R-:W-:Y:S02]  /*22b0*/  UIMAD.WIDE.U32 UR10, UR38, UR19, URZ ;  /* 0x00000013260a72a5 */ /* 0x004fe4000f8e00ff */
[----:B------:R-:W-:Y:S02]  /*22c0*/  UIMAD.WIDE.U32 UR6, UR39, UR16, URZ ;  /* 0x00000010270672a5 */ /* 0x000fe4000f8e00ff */
[----:B------:R-:W-:-:S02]  /*22d0*/  UISETP.NE.AND UP0, UPT, UR18, 0x1, UPT ;  /* 0x000000011200788c */ /* 0x000fc4000bf05270 */
[----:B------:R-:W-:Y:S01]  /*22e0*/  UIMAD.WIDE.U32 UR22, UR27, UR19, URZ ;  /* 0x000000131b1672a5 */ /* 0x000fe2000f8e00ff */
[----:B------:R-:W-:Y:S02]  /*22f0*/  UMOV UR10, UR11 ;  /* 0x0000000b000a7c82 */ /* 0x000fe40008000000 */
[----:B------:R-:W-:Y:S01]  /*2300*/  UMOV UR6, UR7 ;  /* 0x0000000700067c82 */ /* 0x000fe20008000000 */
[----:B---3--:R-:W-:Y:S02]  /*2310*/  USHF.R.U32.HI UR10, URZ, UR12, UR10 ;  /* 0x0000000cff0a7299 */ /* 0x008fe4000801160a */
[----:B------:R-:W-:Y:S02]  /*2320*/  USHF.R.U32.HI UR7, URZ, UR17, UR6 ;  /* 0x00000011ff077299 */ /* 0x000fe40008011606 */
[----:B----4-:R-:W-:Y:S02]  /*2330*/  UISETP.NE.AND UP2, UPT, UR20, 0x1, UPT ;  /* 0x000000011400788c */ /* 0x010fe4000bf45270 */
[----:B------:R-:W-:-:S02]  /*2340*/  USEL UR6, UR38, UR10, !UP0 ;  /* 0x0000000a26067287 */ /* 0x000fc4000c000000 */
[----:B------:R-:W-:Y:S02]  /*2350*/  USEL UR7, UR39, UR7, !UP2 ;  /* 0x0000000727077287 */ /* 0x000fe4000d000000 */
[----:B-1----:R-:W-:Y:S01]  /*2360*/  UIMAD.WIDE.U32 UR10, UR6, UR8, URZ ;  /* 0x00000008060a72a5 */ /* 0x002fe2000f8e00ff */
[----:B------:R-:W-:Y:S01]  /*2370*/  UMOV UR4, UR23 ;  /* 0x0000001700047c82 */ /* 0x000fe20008000000 */
[----:B------:R-:W-:Y:S02]  /*2380*/  UIMAD.WIDE.U32 UR14, UR37, UR16, URZ ;  /* 0x00000010250e72a5 */ /* 0x000fe4000f8e00ff */
[----:B------:R-:W-:-:S03]  /*2390*/  UIMAD.WIDE.U32 UR22, UR7, UR8, URZ ;  /* 0x00000008071672a5 */ /* 0x000fc6000f8e00ff */
[----:B------:R-:W-:Y:S01]  /*23a0*/  UMOV UR10, UR11 ;  /* 0x0000000b000a7c82 */ /* 0x000fe20008000000 */
[----:B------:R-:W-:Y:S02]  /*23b0*/  USHF.R.U32.HI UR4, URZ, UR12, UR4 ;  /* 0x0000000cff047299 */ /* 0x000fe40008011604 */
[----:B------:R-:W-:Y:S01]  /*23c0*/  @UP3 USHF.R.U32.HI UR6, URZ, UR9, UR10 ;  /* 0x00000009ff063299 */ /* 0x000fe2000801160a */
[----:B------:R-:W-:Y:S01]  /*23d0*/  UMOV UR14, UR15 ;  /* 0x0000000f000e7c82 */ /* 0x000fe20008000000 */
[----:B------:R-:W-:Y:S01]  /*23e0*/  UMOV UR22, UR23 ;  /* 0x0000001700167c82 */ /* 0x000fe20008000000 */
[----:B------:R-:W-:Y:S02]  /*23f0*/  USHF.R.U32.HI UR17, URZ, UR17, UR14 ;  /* 0x00000011ff117299 */ /* 0x000fe4000801160e */
[----:B------:R-:W-:Y:S02]  /*2400*/  USEL UR4, UR27, UR4, !UP0 ;  /* 0x000000041b047287 */ /* 0x000fe4000c000000 */
[----:B------:R-:W-:-:S02]  /*2410*/  @UP3 USHF.R.U32.HI UR7, URZ, UR9, UR22 ;  /* 0x00000009ff073299 */ /* 0x000fc40008011616 */
[----:B------:R-:W-:Y:S02]  /*2420*/  UIMAD UR10, UR42, UR6, URZ ;  /* 0x000000062a0a72a4 */ /* 0x000fe4000f8e02ff */
[----:B------:R-:W-:Y:S02]  /*2430*/  USEL UR6, UR37, UR17, !UP2 ;  /* 0x0000001125067287 */ /* 0x000fe4000d000000 */
[----:B------:R-:W-:Y:S02]  /*2440*/  UIMAD UR12, UR42, UR7, URZ ;  /* 0x000000072a0c72a4 */ /* 0x000fe4000f8e02ff */
[----:B------:R-:W-:Y:S02]  /*2450*/  UISETP.GE.AND UP0, UPT, UR4, UR10, UPT ;  /* 0x0000000a0400728c */ /* 0x000fe4000bf06270 */
[----:B------:R-:W-:Y:S02]  /*2460*/  UIMAD.WIDE.U32 UR10, UR4, UR8, URZ ;  /* 0x00000008040a72a5 */ /* 0x000fe4000f8e00ff */
[----:B------:R-:W-:-:S02]  /*2470*/  UISETP.GE.OR UP0, UPT, UR6, UR12, UP0 ;  /* 0x0000000c0600728c */ /* 0x000fc40008706670 */
[----:B------:R-:W-:Y:S02]  /*2480*/  UIMAD.WIDE.U32 UR14, UR6, UR8, URZ ;  /* 0x00000008060e72a5 */ /* 0x000fe4000f8e00ff */
[----:B------:R-:W-:Y:S01]  /*2490*/  UIADD3 UR12, UPT, UPT, -UR6, URZ, URZ ;  /* 0x000000ff060c7290 */ /* 0x000fe2000fffe1ff */
[----:B------:R-:W-:Y:S01]  /*24a0*/  UMOV UR10, UR11 ;  /* 0x0000000b000a7c82 */ /* 0x000fe20008000000 */
[----:B------:R-:W-:Y:S02]  /*24b0*/  UIADD3 UR11, UPT, UPT, -UR4, URZ, URZ ;  /* 0x000000ff040b7290 */ /* 0x000fe4000fffe1ff */
[----:B------:R-:W-:-:S03]  /*24c0*/  USHF.R.U32.HI UR10, URZ, UR9, UR10 ;  /* 0x00000009ff0a7299 */ /* 0x000fc6000801160a */
[----:B------:R-:W-:Y:S01]  /*24d0*/  @!UP0 UMOV UR8, UR15 ;  /* 0x0000000f00088c82 */ /* 0x000fe20008000000 */
[----:B------:R-:W-:Y:S02]  /*24e0*/  UIMAD UR11, UR18, UR11, UR27 ;  /* 0x0000000b120b72a4 */ /* 0x000fe4000f8e021b */
[----:B------:R-:W-:Y:S02]  /*24f0*/  USEL UR10, UR4, UR10, !UP3 ;  /* 0x0000000a040a7287 */ /* 0x000fe4000d800000 */
[----:B------:R-:W-:Y:S02]  /*2500*/  @!UP0 USHF.R.U32.HI UR8, URZ, UR9, UR8 ;  /* 0x00000009ff088299 */ /* 0x000fe40008011608 */
[----:B------:R-:W-:Y:S02]  /*2510*/  UIADD3 UR9, UPT, UPT, -UR10, URZ, URZ ;  /* 0x000000ff0a097290 */ /* 0x000fe4000fffe1ff */
[----:B------:R-:W-:Y:S02]  /*2520*/  @!UP0 USEL UR8, UR6, UR8, !UP3 ;  /* 0x0000000806088287 */ /* 0x000fe4000d800000 */
[----:B------:R-:W-:-:S02]  /*2530*/  UIMAD UR9, UR42, UR9, UR4 ;  /* 0x000000092a0972a4 */ /* 0x000fc4000f8e0204 */
[----:B------:R-:W-:Y:S02]  /*2540*/  @!UP0 UIADD3 UR10, UPT, UPT, UR10, -UR8, URZ ;  /* 0x800000080a0a8290 */ /* 0x000fe4000fffe0ff */
[----:B------:R-:W-:Y:S02]  /*2550*/  @!UP0 UIMAD UR8, UR9, UR7, UR8 ;  /* 0x00000007090882a4 */ /* 0x000fe4000f8e0208 */
[----:B------:R-:W-:Y:S02]  /*2560*/  @!UP0 UIMAD UR4, UR42, UR10, UR6 ;  /* 0x0000000a2a0482a4 */ /* 0x000fe4000f8e0206 */
[----:B------:R-:W-:Y:S02]  /*2570*/  UIMAD UR7, UR20, UR12, UR37 ;  /* 0x0000000c140772a4 */ /* 0x000fe4000f8e0225 */
[----:B------:R-:W-:Y:S01]  /*2580*/  UIMAD UR27, UR4, UR18, UR11 ;  /* 0x00000012041b72a4 */ /* 0x000fe2000f8e020b */
[----:B------:R-:W-:Y:S02]  /*2590*/  @!UP0 UMOV UR6, UR8 ;  /* 0x0000000800068c82 */ /* 0x000fe40008000000 */
[----:B------:R-:W-:-:S12]  /*25a0*/  UIMAD UR37, UR6, UR20, UR7 ;  /* 0x00000014062572a4 */ /* 0x000fd8000f8e0207 */
.L_x_41:
[----:B------:R-:W3:Y:S02]  /*25b0*/  LDCU UR4, c[0x0][0xb30] ;  /* 0x00016600ff0477ac */ /* 0x000ee40008000800 */
[----:B---3--:R-:W-:-:S09]  /*25c0*/  UISETP.NE.AND UP0, UPT, UR4, 0x1, UPT ;  /* 0x000000010400788c */ /* 0x008fd2000bf05270 */
[----:B------:R-:W-:Y:S05]  /*25d0*/  BRA.U UP0, `(.L_x_42) ;  /* 0x0000000100447547 */ /* 0x000fea000b800000 */
[----:B------:R-:W3:Y:S01]  /*25e0*/  LDCU.128 UR16, c[0x0][0xb10] ;  /* 0x00016200ff1077ac */ /* 0x000ee20008000c00 */
[----:B------:R-:W4:Y:S01]  /*25f0*/  LDCU UR10, c[0x0][0xb0c] ;  /* 0x00016180ff0a77ac */ /* 0x000f220008000800 */
[----:B------:R-:W1:Y:S01]  /*2600*/  LDCU UR11, c[0x0][0xb20] ;  /* 0x00016400ff0b77ac */ /* 0x000e620008000800 */
[----:B---3--:R-:W-:Y:S02]  /*2610*/  UIMAD.WIDE.U32 UR8, UR37, UR16, URZ ;  /* 0x00000010250872a5 */ /* 0x008fe4000f8e00ff */
[----:B------:R-:W-:Y:S02]  /*2620*/  UIMAD.WIDE.U32 UR6, UR27, UR19, URZ ;  /* 0x000000131b0672a5 */ /* 0x000fe4000f8e00ff */
[----:B----4-:R-:W-:Y:S02]  /*2630*/  UISETP.NE.AND UP2, UPT, UR10, 0x1, UPT ;  /* 0x000000010a00788c */ /* 0x010fe4000bf45270 */
[----:B------:R-:W-:Y:S01]  /*2640*/  UISETP.NE.AND UP0, UPT, UR18, 0x1, UPT ;  /* 0x000000011200788c */ /* 0x000fe2000bf05270 */
[----:B------:R-:W-:-:S02]  /*2650*/  UMOV UR8, UR9 ;  /* 0x0000000900087c82 */ /* 0x000fc40008000000 */
[----:B------:R-:W-:Y:S01]  /*2660*/  UMOV UR4, UR7 ;  /* 0x0000000700047c82 */ /* 0x000fe20008000000 */
[----:B------:R-:W-:Y:S02]  /*2670*/  USHF.R.U32.HI UR17, URZ, UR17, UR8 ;  /* 0x00000011ff117299 */ /* 0x000fe40008011608 */
[----:B-1----:R-:W-:Y:S02]  /*2680*/  USHF.R.U32.HI UR4, URZ, UR11, UR4 ;  /* 0x0000000bff047299 */ /* 0x002fe40008011604 */
[----:B------:R-:W-:Y:S02]  /*2690*/  USEL UR6, UR37, UR17, !UP2 ;  /* 0x0000001125067287 */ /* 0x000fe4000d000000 */
[----:B------:R-:W-:-:S04]  /*26a0*/  USEL UR4, UR27, UR4, !UP0 ;  /* 0x000000041b047287 */ /* 0x000fc8000c000000 */
[----:B------:R-:W-:Y:S02]  /*26b0*/  UIADD3 UR7, UPT, UPT, UR6, -UR4, URZ ;  /* 0x8000000406077290 */ /* 0x000fe4000fffe0ff */
[----:B------:R-:W-:Y:S02]  /*26c0*/  UIADD3 UR4, UPT, UPT, -UR6, UR4, URZ ;  /* 0x0000000406047290 */ /* 0x000fe4000fffe1ff */
[----:B------:R-:W-:Y:S02]  /*26d0*/  UIMAD UR27, UR7, UR18, UR27 ;  /* 0x00000012071b72a4 */ /* 0x000fe4000f8e021b */
[----:B------:R-:W-:-:S12]  /*26e0*/  UIMAD UR37, UR4, UR10, UR37 ;  /* 0x0000000a042572a4 */ /* 0x000fd8000f8e0225 */
.L_x_42:
[----:B------:R-:W-:Y:S01]  /*26f0*/  VIADD R11, R11, 0x1 ;  /* 0x000000010b0b7836 */ /* 0x000fe20000000000 */
[----:B------:R-:W-:Y:S02]  /*2700*/  R2UR UR6, R48 ;  /* 0x00000000300672ca */ /* 0x000fe400000e0000 */
[----:B------:R-:W-:Y:S02]  /*2710*/  R2UR UR4, R47 ;  /* 0x000000002f0472ca */ /* 0x000fe400000e0000 */
[C---:B------:R-:W-:Y:S02]  /*2720*/  ISETP.NE.AND P0, PT, R11.reuse, 0x2, PT ;  /* 0x000000020b00780c */ /* 0x040fe40003f05270 */
[----:B------:R-:W-:Y:S02]  /*2730*/  PLOP3.LUT P1, PT, PT, PT, PT, 0x80, 0x8 ;  /* 0x000000000008781c */ /* 0x000fe40003f2f070 */
[----:B-1----:R-:W-:Y:S02]  /*2740*/  SEL R0, RZ, 0x1, P0 ;  /* 0x00000001ff007807 */ /* 0x002fe40000000000 */
[----:B------:R-:W-:-:S02]  /*2750*/  SEL R11, R11, RZ, P0 ;  /* 0x000000ff0b0b7207 */ /* 0x000fc40000000000 */
[----:B------:R-:W-:Y:S01]  /*2760*/  LOP3.LUT R10, R10, R0, RZ, 0x3c, !PT ;  /* 0x000000000a0a7212 */ /* 0x000fe200078e3cff */
[----:B------:R-:W-:Y:S02]  /*2770*/  UIADD3 UR30, UPT, UPT, UR37, UR6, URZ ;  /* 0x00000006251e7290 */ /* 0x000fe4000fffe0ff */
[----:B------:R-:W-:Y:S01]  /*2780*/  UIADD3 UR31, UPT, UPT, UR27, UR4, URZ ;  /* 0x000000041b1f7290 */ /* 0x000fe2000fffe0ff */
[----:B------:R-:W-:Y:S11]  /*2790*/  BRA.U UP1, `(.L_x_43) ;  /* 0xfffffff101587547 */ /* 0x000ff6000b83ffff */
[----:B------:R-:W-:Y:S01]  /*27a0*/  UIADD3 UR13, UPT, UPT, UR13, 0x40, URZ ;  /* 0x000000400d0d7890 */ /* 0x000fe2000fffe0ff */
[----:B------:R-:W-:-:S03]  /*27b0*/  SHF.L.U32 R2, R12, 0x1f, RZ ;  /* 0x0000001f0c027819 */ /* 0x000fc600000006ff */
[----:B------:R-:W-:-:S09]  /*27c0*/  ULEA UR4, UR5, UR13, 0x3 ;  /* 0x0000000d05047291 */ /* 0x000fd2000f8e18ff */
[----:B------:R-:W1:Y:S02]  /*27d0*/  SYNCS.PHASECHK.TRANS64.TRYWAIT P0, [UR4], R2 ;  /* 0x00000002ff0075a7 */ /* 0x000e640008001104 */
[----:B-1----:R-:W-:Y:S05]  /*27e0*/  @!P0 BRA `(.L_x_44) ;  /* 0x00000060009c8947 */ /* 0x002fea0003800000 */
.L_x_148:
[----:B------:R-:W-:-:S04]  /*27f0*/  UIADD3 UR4, UPT, UPT, UR5, 0x1, URZ ;  /* 0x0000000105047890 */ /* 0x000fc8000fffe0ff */
[----:B------:R-:W-:-:S04]  /*2800*/  UISETP.NE.AND UP0, UPT, UR4, 0x8, UPT ;  /* 0x000000080400788c */ /* 0x000fc8000bf05270 */
[----:B------:R-:W-:Y:S02]  /*2810*/  USEL UR6, URZ, 0x1, UP0 ;  /* 0x00000001ff067887 */ /* 0x000fe40008000000 */
[----:B------:R-:W-:-:S04]  /*2820*/  USEL UR4, UR4, URZ, UP0 ;  /* 0x000000ff04047287 */ /* 0x000fc80008000000 */
[----:B------:R-:W-:Y:S01]  /*2830*/  ULEA UR5, UR4, UR13, 0x3 ;  /* 0x0000000d04057291 */ /* 0x000fe2000f8e18ff */
[----:B-1----:R-:W-:-:S04]  /*2840*/  LOP3.LUT R2, R12, UR6, RZ, 0x3c, !PT ;  /* 0x000000060c027c12 */ /* 0x002fc8000f8e3cff */
[----:B------:R-:W-:-:S04]  /*2850*/  SHF.L.U32 R3, R2, 0x1f, RZ ;  /* 0x0000001f02037819 */ /* 0x000fc800000006ff */
[----:B------:R-:W1:Y:S02]  /*2860*/  SYNCS.PHASECHK.TRANS64.TRYWAIT P0, [UR5], R3 ;  /* 0x00000003ff0075a7 */ /* 0x000e640008001105 */
[----:B-1----:R-:W-:Y:S05]  /*2870*/  @!P0 BRA `(.L_x_45) ;  /* 0x0000006000908947 */ /* 0x002fea0003800000 */
.L_x_150:
[----:B------:R-:W-:-:S04]  /*2880*/  UIADD3 UR4, UPT, UPT, UR4, 0x1, URZ ;  /* 0x0000000104047890 */ /* 0x000fc8000fffe0ff */
[----:B------:R-:W-:-:S04]  /*2890*/  UISETP.NE.AND UP0, UPT, UR4, 0x8, UPT ;  /* 0x000000080400788c */ /* 0x000fc8000bf05270 */
[----:B------:R-:W-:Y:S02]  /*28a0*/  USEL UR6, URZ, 0x1, UP0 ;  /* 0x00000001ff067887 */ /* 0x000fe40008000000 */
[----:B------:R-:W-:-:S04]  /*28b0*/  USEL UR4, UR4, URZ, UP0 ;  /* 0x000000ff04047287 */ /* 0x000fc80008000000 */
[----:B------:R-:W-:Y:S01]  /*28c0*/  ULEA UR5, UR4, UR13, 0x3 ;  /* 0x0000000d04057291 */ /* 0x000fe2000f8e18ff */
[----:B------:R-:W-:-:S04]  /*28d0*/  LOP3.LUT R2, R2, UR6, RZ, 0x3c, !PT ;  /* 0x0000000602027c12 */ /* 0x000fc8000f8e3cff */
[----:B-1----:R-:W-:-:S04]  /*28e0*/  SHF.L.U32 R3, R2, 0x1f, RZ ;  /* 0x0000001f02037819 */ /* 0x002fc800000006ff */
[----:B------:R-:W1:Y:S02]  /*28f0*/  SYNCS.PHASECHK.TRANS64.TRYWAIT P0, [UR5], R3 ;  /* 0x00000003ff0075a7 */ /* 0x000e640008001105 */
[----:B-1----:R-:W-:Y:S05]  /*2900*/  @!P0 BRA `(.L_x_46) ;  /* 0x0000006000848947 */ /* 0x002fea0003800000 */
.L_x_152:
        /* <DEDUP_REMOVED lines=9> */
.L_x_154:
        /* <DEDUP_REMOVED lines=9> */
.L_x_156:
        /* <DEDUP_REMOVED lines=9> */
.L_x_158:
        /* <DEDUP_REMOVED lines=9> */
.L_x_160:
[----:B------:R-:W-:-:S04]  /*2b50*/  UIADD3 UR4, UPT, UPT, UR4, 0x1, URZ ;  /* 0x0000000104047890 */ /* 0x000fc8000fffe0ff */
[----:B------:R-:W-:-:S04]  /*2b60*/  UISETP.NE.AND UP0, UPT, UR4, 0x8, UPT ;  /* 0x000000080400788c */ /* 0x000fc8000bf05270 */
[----:B------:R-:W-:Y:S02]  /*2b70*/  USEL UR5, URZ, 0x1, UP0 ;  /* 0x00000001ff057887 */ /* 0x000fe40008000000 */
[----:B------:R-:W-:-:S04]  /*2b80*/  USEL UR4, UR4, URZ, UP0 ;  /* 0x000000ff04047287 */ /* 0x000fc80008000000 */
[----:B------:R-:W-:Y:S01]  /*2b90*/  ULEA UR4, UR4, UR13, 0x3 ;  /* 0x0000000d04047291 */ /* 0x000fe2000f8e18ff */
[----:B------:R-:W-:-:S04]  /*2ba0*/  LOP3.LUT R2, R2, UR5, RZ, 0x3c, !PT ;  /* 0x0000000502027c12 */ /* 0x000fc8000f8e3cff */
[----:B------:R-:W-:Y:S01]  /*2bb0*/  SHF.L.U32 R2, R2, 0x1f, RZ ;  /* 0x0000001f02027819 */ /* 0x000fe200000006ff */
[----:B-1----:R-:W-:-:S07]  /*2bc0*/  IMAD.U32 R0, RZ, RZ, UR4 ;  /* 0x00000004ff007e24 */ /* 0x002fce000f8e00ff */
.L_x_51:
[----:B-1----:R1:W3:Y:S02]  /*2bd0*/  SYNCS.PHASECHK.TRANS64.TRYWAIT P0, [R0+URZ], R2 ;  /* 0x00000002000075a7 */ /* 0x0022e400080011ff */
[----:B---3--:R-:W-:Y:S05]  /*2be0*/  @!P0 NANOSLEEP.SYNCS 0x989680 ;  /* 0x009896800000895d */ /* 0x008fea0003900000 */
[----:B------:R-:W3:Y:S02]  /*2bf0*/  @!P0 SYNCS.PHASECHK.TRANS64 P0, [R0+URZ], R2 ;  /* 0x00000002000085a7 */ /* 0x000ee400080010ff */
[----:B--23--:R-:W-:Y:S05]  /*2c00*/  @P0 EXIT ;  /* 0x000000000000094d */ /* 0x00cfea0003800000 */
[----:B------:R-:W-:Y:S05]  /*2c10*/  BRA `(.L_x_51) ;  /* 0xfffffffc00ec7947 */ /* 0x000fea000383ffff */
.L_x_23:
[----:B------:R-:W2:Y:S02]  /*2c20*/  S2UR UR4, SR_CgaCtaId ;  /* 0x00000000000479c3 */ /* 0x000ea40000008800 */
[----:B--2---:R-:W-:-:S04]  /*2c30*/  UISETP.NE.AND UP0, UPT, UR4, URZ, UPT ;  /* 0x000000ff0400728c */ /* 0x004fc8000bf05270 */
[----:B------:R-:W-:-:S09]  /*2c40*/  UISETP.NE.OR UP0, UPT, UR18, 0x1, UP0 ;  /* 0x000000011200788c */ /* 0x000fd20008705670 */
[----:B------:R-:W-:Y:S05]  /*2c50*/  BRA.U UP0, `(.L_x_52) ;  /* 0x00000005004c7547 */ /* 0x000fea000b800000 */
[----:B------:R-:W2:Y:S01]  /*2c60*/  S2UR UR5, SR_CgaCtaId ;  /* 0x00000000000579c3 */ /* 0x000ea20000008800 */
[----:B------:R-:W-:Y:S01]  /*2c70*/  UMOV UR4, 0x400 ;  /* 0x0000040000047882 */ /* 0x000fe20000000000 */
[----:B------:R-:W-:Y:S01]  /*2c80*/  ISETP.GE.U32.AND P2, PT, R0, 0x2, PT ;  /* 0x000000020000780c */ /* 0x000fe20003f46070 */
[----:B------:R-:W-:Y:S01]  /*2c90*/  IMAD.MOV.U32 R12, RZ, RZ, 0x1 ;  /* 0x00000001ff0c7424 */ /* 0x000fe200078e00ff */
[----:B------:R-:W-:Y:S02]  /*2ca0*/  CS2R R10, SRZ ;  /* 0x00000000000a7805 */ /* 0x000fe4000001ff00 */
[----:B------:R-:W-:Y:S01]  /*2cb0*/  CS2R R8, SRZ ;  /* 0x0000000000087805 */ /* 0x000fe2000001ff00 */
[----:B--2---:R-:W-:-:S03]  /*2cc0*/  ULEA UR6, UR5, UR4, 0x18 ;  /* 0x0000000405067291 */ /* 0x004fc6000f8ec0ff */
[----:B------:R-:W-:-:S09]  /*2cd0*/  UMOV UR5, URZ ;  /* 0x000000ff00057c82 */ /* 0x000fd20008000000 */
.L_x_56:
[----:B------:R-:W-:Y:S02]  /*2ce0*/  LEA R2, R8, UR6, 0x3 ;  /* 0x0000000608027c11 */ /* 0x000fe4000f8e18ff */
[----:B------:R-:W-:-:S03]  /*2cf0*/  SHF.L.U32 R4, R9, 0x1f, RZ ;  /* 0x0000001f09047819 */ /* 0x000fc600000006ff */
[----:B------:R-:W-:Y:S01]  /*2d00*/  VIADD R5, R2, 0x140 ;  /* 0x0000014002057836 */ /* 0x000fe20000000000 */
[----:B------:R-:W2:Y:S02]  /*2d10*/  SYNCS.PHASECHK.TRANS64.TRYWAIT P0, [R2+URZ+0x130], R4 ;  /* 0x00013004020075a7 */ /* 0x000ea400080011ff */
[----:B--2---:R-:W-:Y:S05]  /*2d20*/  @!P0 BRA `(.L_x_53) ;  /* 0x0000005c00f48947 */ /* 0x004fea0003800000 */
.L_x_161:
[----:B------:R-:W-:Y:S01]  /*2d30*/  ULEA UR4, UR5, UR6, 0x3 ;  /* 0x0000000605047291 */ /* 0x000fe2000f8e18ff */
[----:B--2---:R-:W-:Y:S01]  /*2d40*/  PRMT R2, RZ, 0x654, R5 ;  /* 0x00000654ff027816 */ /* 0x004fe20000000005 */
[----:B------:R-:W-:Y:S01]  /*2d50*/  @!P2 IMAD.MOV.U32 R4, RZ, RZ, 0x10 ;  /* 0x00000010ff04a424 */ /* 0x000fe200078e00ff */
[----:B------:R-:W-:Y:S01]  /*2d60*/  SHF.L.U32 R5, R12, 0x1f, RZ ;  /* 0x0000001f0c057819 */ /* 0x000fe200000006ff */
[----:B------:R-:W-:Y:S01]  /*2d70*/  UIADD3 UR7, UPT, UPT, UR4, 0xd0, URZ ;  /* 0x000000d004077890 */ /* 0x000fe2000fffe0ff */
[----:B------:R2:W-:Y:S05]  /*2d80*/  SYNCS.ARRIVE.TRANS64.RED.A1T0 RZ, [R2+URZ], RZ ;  /* 0x000000ff02ff79a7 */ /* 0x0005ea00081004ff */
[----:B------:R-:W-:Y:S01]  /*2d90*/  IMAD.U32 R6, RZ, RZ, UR7 ;  /* 0x00000007ff067e24 */ /* 0x000fe2000f8e00ff */
[----:B------:R-:W3:Y:S04]  /*2da0*/  SYNCS.PHASECHK.TRANS64.TRYWAIT P0, [UR4+0xe0], R5 ;  /* 0x0000e005ff0075a7 */ /* 0x000ee80008001104 */
[----:B------:R-:W-:Y:S01]  /*2db0*/  PRMT R6, R0, 0x654, R6 ;  /* 0x0000065400067816 */ /* 0x000fe20000000006 */
[----:B--23--:R-:W-:Y:S06]  /*2dc0*/  @!P0 BRA `(.L_x_54) ;  /* 0x0000005c00e08947 */ /* 0x00cfec0003800000 */
.L_x_163:
[----:B------:R-:W-:Y:S01]  /*2dd0*/  ULEA UR8, UR5, UR6, 0x4 ;  /* 0x0000000605087291 */ /* 0x000fe2000f8e20ff */
[----:B------:R-:W-:Y:S01]  /*2de0*/  SEL R3, R6, R3, !P2 ;  /* 0x0000000306037207 */ /* 0x000fe20005000000 */
[----:B------:R-:W-:Y:S01]  /*2df0*/  UIADD3 UR9, UPT, UPT, UR4, 0xd0, URZ ;  /* 0x000000d004097890 */ /* 0x000fe2000fffe0ff */
[----:B--2---:R-:W-:Y:S01]  /*2e00*/  LEA R2, R11, UR6, 0x3 ;  /* 0x000000060b027c11 */ /* 0x004fe2000f8e18ff */
[----:B------:R-:W-:Y:S01]  /*2e10*/  UIADD3 UR8, UPT, UPT, UR8, 0x160, URZ ;  /* 0x0000016008087890 */ /* 0x000fe2000fffe0ff */
[----:B------:R2:W-:Y:S01]  /*2e20*/  @!P2 SYNCS.ARRIVE.TRANS64.RED RZ, [R3+URZ], R4 ;  /* 0x0000000403ffa9a7 */ /* 0x0005e200080004ff */
[----:B------:R-:W-:Y:S01]  /*2e30*/  UIADD3 UR4, UPT, UPT, UR5, 0x1, URZ ;  /* 0x0000000105047890 */ /* 0x000fe2000fffe0ff */
[----:B------:R-:W-:-:S03]  /*2e40*/  VIADD R8, R8, 0x1 ;  /* 0x0000000108087836 */ /* 0x000fc60000000000 */
[----:B------:R-:W-:Y:S02]  /*2e50*/  UISETP.NE.AND UP0, UPT, UR4, 0x2, UPT ;  /* 0x000000020400788c */ /* 0x000fe4000bf05270 */
[----:B------:R-:W-:Y:S01]  /*2e60*/  ISETP.NE.AND P0, PT, R8, 0x2, PT ;  /* 0x000000020800780c */ /* 0x000fe20003f05270 */
[----:B------:R-:W-:Y:S06]  /*2e70*/  UGETNEXTWORKID.BROADCAST [UR8], [UR9] ;  /* 0x00000000080073ca */ /* 0x000fec0008000100 */
[----:B------:R-:W-:Y:S02]  /*2e80*/  USEL UR7, URZ, 0x1, UP0 ;  /* 0x00000001ff077887 */ /* 0x000fe40008000000 */
[----:B------:R-:W-:-:S04]  /*2e90*/  USEL UR5, UR4, URZ, UP0 ;  /* 0x000000ff04057287 */ /* 0x000fc80008000000 */
[----:B------:R-:W-:Y:S02]  /*2ea0*/  LOP3.LUT R12, R12, UR7, RZ, 0x3c, !PT ;  /* 0x000000070c0c7c12 */ /* 0x000fe4000f8e3cff */
[----:B--2---:R-:W-:-:S04]  /*2eb0*/  SHF.L.U32 R4, R10, 0x1f, RZ ;  /* 0x0000001f0a047819 */ /* 0x004fc800000006ff */
[----:B------:R-:W2:Y:S02]  /*2ec0*/  SYNCS.PHASECHK.TRANS64.TRYWAIT P1, [R2+URZ+0xd0], R4 ;  /* 0x0000d004020075a7 */ /* 0x000ea400080211ff */
[----:B--2---:R-:W-:Y:S05]  /*2ed0*/  @!P1 BRA `(.L_x_55) ;  /* 0x0000005c00b49947 */ /* 0x004fea0003800000 */
.L_x_164:
[C---:B--2---:R-:W-:Y:S01]  /*2ee0*/  LEA R4, R11.reuse, UR6, 0x4 ;  /* 0x000000060b047c11 */ /* 0x044fe2000f8e20ff */
[----:B------:R-:W-:Y:S01]  /*2ef0*/  VIADD R2, R2, 0xe0 ;  /* 0x000000e002027836 */ /* 0x000fe20000000000 */
[----:B------:R-:W-:Y:S01]  /*2f00*/  SEL R8, R8, RZ, P0 ;  /* 0x000000ff08087207 */ /* 0x000fe20000000000 */
[----:B------:R-:W-:-:S03]  /*2f10*/  VIADD R11, R11, 0x1 ;  /* 0x000000010b0b7836 */ /* 0x000fc60000000000 */
[----:B------:R-:W2:Y:S01]  /*2f20*/  LDS.128 R4, [R4+0x160] ;  /* 0x0001600004047984 */ /* 0x000ea20000000c00 */
[----:B------:R-:W-:Y:S02]  /*2f30*/  PRMT R2, RZ, 0x654, R2 ;  /* 0x00000654ff027816 */ /* 0x000fe40000000002 */
[C---:B------:R-:W-:Y:S01]  /*2f40*/  ISETP.NE.AND P1, PT, R11.reuse, 0x2, PT ;  /* 0x000000020b00780c */ /* 0x040fe20003f25270 */
[----:B------:R-:W-:Y:S01]  /*2f50*/  @!PT LDS RZ, [RZ] ;  /* 0x00000000fffff984 */ /* 0x000fe20000000800 */
[----:B------:R-:W-:Y:S01]  /*2f60*/  @!PT LDS RZ, [RZ] ;  /* 0x00000000fffff984 */ /* 0x000fe20000000800 */
[----:B------:R-:W-:Y:S01]  /*2f70*/  @!PT LDS RZ, [RZ] ;  /* 0x00000000fffff984 */ /* 0x000fe20000000800 */
[----:B------:R-:W-:Y:S01]  /*2f80*/  @!PT LDS RZ, [RZ] ;  /* 0x00000000fffff984 */ /* 0x000fe20000000800 */
[----:B------:R3:W-:Y:S06]  /*2f90*/  MEMBAR.ALL.CTA ;  /* 0x0000000000007992 */ /* 0x0007ec0000008000 */
[----:B---3--:R-:W3:Y:S01]  /*2fa0*/  FENCE.VIEW.ASYNC.S ;  /* 0x00000000000073c6 */ /* 0x008ee20000000000 */
[----:B------:R-:W-:Y:S01]  /*2fb0*/  SEL R11, R11, RZ, P1 ;  /* 0x000000ff0b0b7207 */ /* 0x000fe20000800000 */
[----:B---3--:R3:W-:Y:S01]  /*2fc0*/  SYNCS.ARRIVE.TRANS64.RED.A1T0 RZ, [R2+URZ], RZ ;  /* 0x000000ff02ff79a7 */ /* 0x0087e200081004ff */
[----:B--2---:R-:W-:-:S02]  /*2fd0*/  LOP3.LUT P3, RZ, R6, 0x1, RZ, 0xc0, !PT ;  /* 0x0000000106ff7812 */ /* 0x004fc4000786c0ff */
[----:B------:R-:W-:-:S04]  /*2fe0*/  SEL R4, RZ, 0x1, P1 ;  /* 0x00000001ff047807 */ /* 0x000fc80000800000 */
[----:B------:R-:W-:Y:S02]  /*2ff0*/  LOP3.LUT R10, R10, R4, RZ, 0x3c, !PT ;  /* 0x000000040a0a7212 */ /* 0x000fe400078e3cff */
[----:B---3--:R-:W-:-:S04]  /*3000*/  SEL R2, RZ, 0x1, P0 ;  /* 0x00000001ff027807 */ /* 0x008fc80000000000 */
[----:B------:R-:W-:Y:S01]  /*3010*/  LOP3.LUT R9, R9, R2, RZ, 0x3c, !PT ;  /* 0x0000000209097212 */ /* 0x000fe200078e3cff */
[----:B------:R-:W-:Y:S06]  /*3020*/  @P3 BRA `(.L_x_56) ;  /* 0xfffffffc002c3947 */ /* 0x000fec000383ffff */
[----:B------:R-:W-:Y:S01]  /*3030*/  ULEA UR4, UR5, UR6, 0x3 ;  /* 0x0000000605047291 */ /* 0x000fe2000f8e18ff */
[----:B------:R-:W-:-:S08]  /*3040*/  SHF.L.U32 R2, R12, 0x1f, RZ ;  /* 0x0000001f0c027819 */ /* 0x000fd000000006ff */
[----:B------:R-:W2:Y:S02]  /*3050*/  SYNCS.PHASECHK.TRANS64 P0, [UR4+0xe0], R2 ;  /* 0x0000e002ff0075a7 */ /* 0x000ea40008001004 */
[----:B--2---:R-:W-:Y:S05]  /*3060*/  @P0 BRA `(.L_x_57) ;  /* 0x0000000000080947 */ /* 0x004fea0003800000 */
[----:B------:R-:W2:Y:S02]  /*3070*/  SYNCS.PHASECHK.TRANS64.TRYWAIT P0, [UR4+0xe0], R2 ;  /* 0x0000e002ff0075a7 */ /* 0x000ea40008001104 */
[----:B--2---:R-:W-:Y:S05]  /*3080*/  @!P0 BRA `(.L_x_58) ;  /* 0x0000005c005c8947 */ /* 0x004fea0003800000 */
.L_x_57:
[----:B------:R-:W-:-:S04]  /*3090*/  UIADD3 UR7, UPT, UPT, UR5, 0x1, URZ ;  /* 0x0000000105077890 */ /* 0x000fc8000fffe0ff */
[----:B------:R-:W-:-:S04]  /*30a0*/  UISETP.NE.AND UP0, UPT, UR7, 0x2, UPT ;  /* 0x000000020700788c */ /* 0x000fc8000bf05270 */
[----:B------:R-:W-:Y:S02]  /*30b0*/  USEL UR8, URZ, 0x1, UP0 ;  /* 0x00000001ff087887 */ /* 0x000fe40008000000 */
[----:B------:R-:W-:-:S04]  /*30c0*/  USEL UR7, UR7, URZ, UP0 ;  /* 0x000000ff07077287 */ /* 0x000fc80008000000 */
[----:B------:R-:W-:Y:S01]  /*30d0*/  ULEA UR7, UR7, UR6, 0x3 ;  /* 0x0000000607077291 */ /* 0x000fe2000f8e18ff */
[----:B--2---:R-:W-:-:S04]  /*30e0*/  LOP3.LUT R2, R12, UR8, RZ, 0x3c, !PT ;  /* 0x000000080c027c12 */ /* 0x004fc8000f8e3cff */
[----:B------:R-:W-:-:S04]  /*30f0*/  SHF.L.U32 R0, R2, 0x1f, RZ ;  /* 0x0000001f02007819 */ /* 0x000fc800000006ff */
[----:B------:R-:W2:Y:S02]  /*3100*/  SYNCS.PHASECHK.TRANS64 P0, [UR7+0xe0], R0 ;  /* 0x0000e000ff0075a7 */ /* 0x000ea40008001007 */
[----:B-12---:R-:W-:Y:S05]  /*3110*/  @P0 EXIT ;  /* 0x000000000000094d */ /* 0x006fea0003800000 */
[----:B------:R-:W-:Y:S02]  /*3120*/  SHF.L.U32 R2, R2, 0x1f, RZ ;  /* 0x0000001f02027819 */ /* 0x000fe400000006ff */
[----:B------:R-:W-:-:S07]  /*3130*/  MOV R0, UR7 ;  /* 0x0000000700007c02 */ /* 0x000fce0008000f00 */
.L_x_59:
[----:B-1----:R1:W2:Y:S02]  /*3140*/  SYNCS.PHASECHK.TRANS64.TRYWAIT P0, [R0+URZ+0xe0], R2 ;  /* 0x0000e002000075a7 */ /* 0x0022a400080011ff */
[----:B--2---:R-:W-:Y:S05]  /*3150*/  @!P0 NANOSLEEP.SYNCS 0x989680 ;  /* 0x009896800000895d */ /* 0x004fea0003900000 */
[----:B------:R-:W2:Y:S02]  /*3160*/  @!P0 SYNCS.PHASECHK.TRANS64 P0, [R0+URZ+0xe0], R2 ;  /* 0x0000e002000085a7 */ /* 0x000ea400080010ff */
[----:B--2---:R-:W-:Y:S05]  /*3170*/  @P0 EXIT ;  /* 0x000000000000094d */ /* 0x004fea0003800000 */
[----:B------:R-:W-:Y:S05]  /*3180*/  BRA `(.L_x_59) ;  /* 0xfffffffc00ec7947 */ /* 0x000fea000383ffff */
.L_x_52:
[----:B------:R-:W-:Y:S05]  /*3190*/  BRA.U UP5, `(.L_x_60) ;  /* 0x0000000d05d87547 */ /* 0x000fea000b800000 */
[----:B------:R-:W2:Y:S01]  /*31a0*/  S2UR UR7, SR_CgaCtaId ;  /* 0x00000000000779c3 */ /* 0x000ea20000008800 */
[----:B------:R-:W-:Y:S01]  /*31b0*/  UMOV UR4, 0x40 ;  /* 0x0000004000047882 */ /* 0x000fe20000000000 */
[----:B------:R-:W-:Y:S01]  /*31c0*/  NOP ;  /* 0x0000000000007918 */ /* 0x000fe20000000000 */
[----:B------:R-:W-:Y:S01]  /*31d0*/  UMOV UR6, 0x400 ;  /* 0x0000040000067882 */ /* 0x000fe20000000000 */
[----:B--2---:R-:W-:Y:S02]  /*31e0*/  ULEA UR5, UR7, UR4, 0x18 ;  /* 0x0000000407057291 */ /* 0x004fe4000f8ec0ff */
[----:B------:R-:W-:-:S07]  /*31f0*/  ULEA UR6, UR7, UR6, 0x18 ;  /* 0x0000000607067291 */ /* 0x000fce000f8ec0ff */
[----:B------:R-:W2:Y:S02]  /*3200*/  LDS.U8 R0, [UR5+0x1c] ;  /* 0x00001c05ff007984 */ /* 0x000ea40008000000 */
[----:B--2---:R-:W-:-:S13]  /*3210*/  ISETP.NE.AND P0, PT, R0, RZ, PT ;  /* 0x000000ff0000720c */ /* 0x004fda0003f05270 */
[----:B------:R-:W-:Y:S05]  /*3220*/  @P0 BRA `(.L_x_61) ;  /* 0x0000000000580947 */ /* 0x000fea0003800000 */
[----:B------:R-:W-:-:S13]  /*3230*/  ELECT P0, URZ, PT ;  /* 0x0000000000ff782f */ /* 0x000fda0003800000 */
[----:B------:R-:W-:Y:S05]  /*3240*/  @!P0 BRA `(.L_x_62) ;  /* 0x0000000000608947 */ /* 0x000fea0003800000 */
[----:B------:R-:W-:Y:S01]  /*3250*/  UMOV UR4, 0x10 ;  /* 0x0000001000047882 */ /* 0x000fe20000000000 */
[----:B------:R-:W-:Y:S01]  /*3260*/  HFMA2 R0, -RZ, RZ, 0, 5.9604644775390625e-08 ;  /* 0x00000001ff007431 */ /* 0x000fe200000001ff */
[----:B------:R-:W-:-:S03]  /*3270*/  MOV R3, 0xffff ;  /* 0x0000ffff00037802 */ /* 0x000fc60000000f00 */
[----:B------:R-:W-:Y:S04]  /*3280*/  DEPBAR.LE SB2, 0x36 ;  /* 0x0000ad800000791a */ /* 0x000fe80000000000 */
[----:B------:R-:W2:Y:S02]  /*3290*/  UTCATOMSWS.FIND_AND_SET.ALIGN UP0, UR4, UR4 ;  /* 0x00000004000475e3 */ /* 0x000ea40008000800 */
[----:B--2---:R-:W-:Y:S01]  /*32a0*/  MOV R4, UR4 ;  /* 0x0000000400047c02 */ /* 0x004fe20008000f00 */
[----:B------:R-:W-:Y:S06]  /*32b0*/  BRA.U UP0, `(.L_x_63) ;  /* 0x0000000100187547 */ /* 0x000fec000b800000 */
.L_x_64:
[----:B------:R-:W-:Y:S05]  /*32c0*/  NANOSLEEP 0x64 ;  /* 0x000000640000795d */ /* 0x000fea0003800000 */
[----:B------:R-:W-:-:S05]  /*32d0*/  UMOV UR4, 0x10 ;  /* 0x0000001000047882 */ /* 0x000fca0000000000 */
[----:B------:R-:W-:Y:S04]  /*32e0*/  DEPBAR.LE SB2, 0x36 ;  /* 0x0000ad800000791a */ /* 0x000fe80000000000 */
[----:B------:R-:W2:Y:S02]  /*32f0*/  UTCATOMSWS.FIND_AND_SET.ALIGN UP0, UR4, UR4 ;  /* 0x00000004000475e3 */ /* 0x000ea40008000800 */
[----:B--2---:R-:W-:Y:S01]  /*3300*/  MOV R4, UR4 ;  /* 0x0000000400047c02 */ /* 0x004fe20008000f00 */
[----:B------:R-:W-:Y:S05]  /*3310*/  BRA.U !UP0, `(.L_x_64) ;  /* 0xfffffffd08e87547 */ /* 0x000fea000b83ffff */
.L_x_63:
[-C--:B------:R-:W-:Y:S02]  /*3320*/  SHF.L.U32 R3, R3, R4.reuse, RZ ;  /* 0x0000000403037219 */ /* 0x080fe400000006ff */
[----:B------:R-:W-:Y:S01]  /*3330*/  SHF.L.U32 R0, R0, R4, RZ ;  /* 0x0000000400007219 */ /* 0x000fe200000006ff */
[----:B------:R-:W-:Y:S02]  /*3340*/  IMAD.SHL.U32 R4, R4, 0x20, RZ ;  /* 0x0000002004047824 */ /* 0x000fe400078e00ff */
[----:B------:R2:W-:Y:S04]  /*3350*/  ATOMS.OR RZ, [UR5+0x14], R3 ;  /* 0x00001403ffff798c */ /* 0x0005e8000b000005 */
[----:B------:R2:W-:Y:S04]  /*3360*/  ATOMS.OR RZ, [UR5+0x18], R0 ;  /* 0x00001800ffff798c */ /* 0x0005e8000b000005 */
[----:B------:R2:W-:Y:S01]  /*3370*/  STS [UR6+0x180], R4 ;  /* 0x00018004ff007988 */ /* 0x0005e20008000806 */
[----:B------:R-:W-:Y:S05]  /*3380*/  BRA `(.L_x_62) ;  /* 0x0000000000107947 */ /* 0x000fea0003800000 */
.L_x_61:
[----:B------:R-:W-:Y:S02]  /*3390*/  MOV R0, 0xffffffff ;  /* 0xffffffff00007802 */ /* 0x000fe40000000f00 */
[----:B------:R-:W-:-:S03]  /*33a0*/  MOV R4, 0x33d0 ;  /* 0x000033d000047802 */ /* 0x000fc60000000f00 */
[----:B------:R2:W-:Y:S04]  /*33b0*/  STS [UR6+0x180], R0 ;  /* 0x00018000ff007988 */ /* 0x0005e80008000806 */
[----:B-12--5:R-:W-:Y:S05]  /*33c0*/  CALL.REL.NOINC `($__internal_1_$__cuda_sm10x_tcgen05_guardrail_trap_phase_invalid_during_alloc) ;  /* 0x0000006000a47944 */ /* 0x026fea0003c00000 */
.L_x_62:
[----:B------:R-:W-:Y:S05]  /*33d0*/  WARPSYNC.ALL ;  /* 0x0000000000007948 */ /* 0x000fea0003800000 */
[----:B------:R-:W3:Y:S01]  /*33e0*/  S2UR UR4, SR_CgaCtaId ;  /* 0x00000000000479c3 */ /* 0x000ee20000008800 */
[----:B------:R-:W-:Y:S01]  /*33f0*/  UMOV UR26, 0x400 ;  /* 0x00000400001a7882 */ /* 0x000fe20000000000 */
[----:B------:R-:W-:-:S06]  /*3400*/  NOP ;  /* 0x0000000000007918 */ /* 0x000fcc0000000000 */
[----:B------:R-:W-:Y:S06]  /*3410*/  BAR.ARV 0x6, 0xa0 ;  /* 0x0182800000007b1d */ /* 0x000fec0000002000 */
[----:B------:R-:W4:Y:S01]  /*3420*/  LDCU UR5, c[0x0][0x38c] ;  /* 0x00007180ff0577ac */ /* 0x000f220008000800 */
[----:B------:R-:W-:Y:S01]  /*3430*/  LOP3.LUT R2, R2, 0xffff, RZ, 0xc0, !PT ;  /* 0x0000ffff02027812 */ /* 0x000fe200078ec0ff */
[----:B------:R-:W-:Y:S01]  /*3440*/  IMAD.MOV.U32 R11, RZ, RZ, 0x1 ;  /* 0x00000001ff0b7424 */ /* 0x000fe200078e00ff */
[----:B------:R-:W-:Y:S01]  /*3450*/  CS2R R8, SRZ ;  /* 0x0000000000087805 */ /* 0x000fe2000001ff00 */
[----:B------:R-:W1:Y:S01]  /*3460*/  LDCU UR7, c[0x0][0x38c] ;  /* 0x00007180ff0777ac */ /* 0x000e620008000800 */
[----:B------:R-:W-:Y:S01]  /*3470*/  R2UR UR27, R2 ;  /* 0x00000000021b72ca */ /* 0x000fe200000e0000 */
[----:B------:R-:W-:Y:S01]  /*3480*/  IMAD.MOV.U32 R10, RZ, RZ, RZ ;  /* 0x000000ffff0a7224 */ /* 0x000fe200078e00ff */
[----:B------:R-:W-:Y:S01]  /*3490*/  UMOV UR30, URZ ;  /* 0x000000ff001e7c82 */ /* 0x000fe20008000000 */
[----:B------:R-:W-:Y:S01]  /*34a0*/  UMOV UR24, URZ ;  /* 0x000000ff00187c82 */ /* 0x000fe20008000000 */
[----:B---3--:R-:W-:Y:S01]  /*34b0*/  ULEA UR26, UR4, UR26, 0x18 ;  /* 0x0000001a041a7291 */ /* 0x008fe2000f8ec0ff */
[----:B------:R-:W-:Y:S01]  /*34c0*/  UMOV UR38, 0x0 ;  /* 0x0000000000267882 */ /* 0x000fe20000000000 */
[----:B------:R-:W-:-:S02]  /*34d0*/  UMOV UR39, 0x4200490 ;  /* 0x0420049000277882 */ /* 0x000fc40000000000 */
[----:B------:R-:W-:Y:S02]  /*34e0*/  UIADD3 UR4, UPT, UPT, UR26, 0x4400, URZ ;  /* 0x000044001a047890 */ /* 0x000fe4000fffe0ff */
[----:B------:R-:W-:Y:S02]  /*34f0*/  UIADD3 UR6, UPT, UPT, UR26, 0x14400, URZ ;  /* 0x000144001a067890 */ /* 0x000fe4000fffe0ff */
[----:B----4-:R-:W-:Y:S01]  /*3500*/  UIADD3 UR5, UPT, UPT, UR5, 0x3f, URZ ;  /* 0x0000003f05057890 */ /* 0x010fe2000fffe0ff */
[----:B--2---:R-:W2:Y:S01]  /*3510*/  LDS R0, [UR26+0x180] ;  /* 0x0001801aff007984 */ /* 0x004ea20008000800 */
[----:B-1----:R-:W-:Y:S01]  /*3520*/  UMOV UR36, 0x0 ;  /* 0x0000000000247882 */ /* 0x002fe20000000000 */
[----:B------:R-:W-:Y:S01]  /*3530*/  UMOV UR37, 0x4200490 ;  /* 0x0420049000257882 */ /* 0x000fe20000000000 */
[----:B------:R-:W-:Y:S02]  /*3540*/  USHF.R.S32.HI UR40, URZ, 0x1f, UR5 ;  /* 0x0000001fff287899 */ /* 0x000fe40008011405 */
[----:B------:R-:W-:-:S02]  /*3550*/  UISETP.GE.AND UP4, UPT, UR7, 0x1, UPT ;  /* 0x000000010700788c */ /* 0x000fc4000bf86270 */
[----:B------:R-:W-:Y:S02]  /*3560*/  ULEA.HI UR40, UR40, UR5, URZ, 0x6 ;  /* 0x0000000528287291 */ /* 0x000fe4000f8f30ff */
[----:B------:R-:W-:Y:S02]  /*3570*/  USHF.R.U32.HI UR5, URZ, 0x4, UR4 ;  /* 0x00000004ff057899 */ /* 0x000fe40008011604 */
[----:B------:R-:W-:Y:S02]  /*3580*/  USHF.R.S32.HI UR40, URZ, 0x6, UR40 ;  /* 0x00000006ff287899 */ /* 0x000fe40008011428 */
[----:B------:R-:W-:Y:S02]  /*3590*/  USHF.R.U32.HI UR4, URZ, 0x4, UR6 ;  /* 0x00000004ff047899 */ /* 0x000fe40008011606 */
[----:B------:R-:W-:Y:S02]  /*35a0*/  UISETP.LT.AND UP0, UPT, UR40, 0x1, UPT ;  /* 0x000000012800788c */ /* 0x000fe4000bf01270 */
[----:B------:R-:W-:-:S02]  /*35b0*/  ULOP3.LUT UR5, UR5, 0x3fff, URZ, 0xc0, !UPT ;  /* 0x00003fff05057892 */ /* 0x000fc4000f8ec0ff */
[----:B------:R-:W-:Y:S02]  /*35c0*/  ULOP3.LUT UR4, UR4, 0x3fff, URZ, 0xc0, !UPT ;  /* 0x00003fff04047892 */ /* 0x000fe4000f8ec0ff */
[----:B------:R-:W-:Y:S02]  /*35d0*/  USEL UR41, UR40, 0x1, !UP0 ;  /* 0x0000000128297887 */ /* 0x000fe4000c000000 */
[----:B------:R-:W-:Y:S02]  /*35e0*/  ULOP3.LUT UR28, UR5, 0x10000, URZ, 0xfc, !UPT ;  /* 0x00010000051c7892 */ /* 0x000fe4000f8efcff */
[----:B------:R-:W-:Y:S02]  /*35f0*/  ULOP3.LUT UR29, UR4, 0x10000, URZ, 0xfc, !UPT ;  /* 0x00010000041d7892 */ /* 0x000fe4000f8efcff */
[----:B------:R-:W-:Y:S01]  /*3600*/  UIADD3 UR41, UPT, UPT, -UR41, URZ, URZ ;  /* 0x000000ff29297290 */ /* 0x000fe2000fffe1ff */
[----:B------:R-:W-:Y:S01]  /*3610*/  UMOV UR34, 0x0 ;  /* 0x0000000000227882 */ /* 0x000fe20000000000 */
[----:B------:R-:W-:Y:S01]  /*3620*/  UMOV UR35, 0x4200490 ;  /* 0x0420049000237882 */ /* 0x000fe20000000000 */
[----:B------:R-:W-:Y:S01]  /*3630*/  UMOV UR32, 0x0 ;  /* 0x0000000000207882 */ /* 0x000fe20000000000 */
[----:B------:R-:W-:Y:S01]  /*3640*/  UMOV UR33, 0x4200490 ;  /* 0x0420049000217882 */ /* 0x000fe20000000000 */
[----:B--2---:R-:W-:-:S15]  /*3650*/  R2UR UR42, R0 ;  /* 0x00000000002a72ca */ /* 0x004fde00000e0000 */
.L_x_71:
[----:B------:R-:W-:Y:S02]  /*3660*/  LEA R0, R10, UR26, 0x3 ;  /* 0x0000001a0a007c11 */ /* 0x000fe4000f8e18ff */
[----:B------:R-:W-:Y:S02]  /*3670*/  SHF.L.U32 R2, R9, 0x1f, RZ ;  /* 0x0000001f09027819 */ /* 0x000fe400000006ff */
[----:B------:R-:W-:Y:S01]  /*3680*/  PLOP3.LUT P0, PT, PT, PT, UP4, 0x80, 0x8 ;  /* 0x000000000008781c */ /* 0x000fe20003f0f048 */
[----:B------:R-:W-:Y:S01]  /*3690*/  VIADD R3, R0, 0xe0 ;  /* 0x000000e000037836 */ /* 0x000fe20000000000 */
[----:B-1----:R-:W1:Y:S02]  /*36a0*/  SYNCS.PHASECHK.TRANS64.TRYWAIT P1, [R0+URZ+0xd0], R2 ;  /* 0x0000d002000075a7 */ /* 0x002e6400080211ff */
[----:B-1-3--:R-:W-:Y:S09]  /*36b0*/  @!P1 BRA `(.L_x_65) ;  /* 0x0000005400e89947 */ /* 0x00aff20003800000 */
.L_x_166:
[----:B------:R-:W-:Y:S01]  /*36c0*/  LEA R4, R10, UR26, 0x4 ;  /* 0x0000001a0a047c11 */ /* 0x000fe2000f8e20ff */
[----:B------:R-:W-:Y:S01]  /*36d0*/  @UP4 ULEA UR4, UR24, UR26, 0x3 ;  /* 0x0000001a18044291 */ /* 0x000fe2000f8e18ff */
[----:B------:R-:W-:Y:S01]  /*36e0*/  PLOP3.LUT P2, PT, PT, PT, PT, 0x80, 0x8 ;  /* 0x000000000008781c */ /* 0x000fe20003f4f070 */
[----:B------:R-:W-:Y:S01]  /*36f0*/  ULEA UR31, UR30, UR26, 0x3 ;  /* 0x0000001a1e1f7291 */ /* 0x000fe2000f8e18ff */
[----:B------:R-:W-:Y:S02]  /*3700*/  PRMT R3, RZ, 0x654, R3 ;  /* 0x00000654ff037816 */ /* 0x000fe40000000003 */
[----:B------:R-:W2:Y:S01]  /*3710*/  LDS.128 R4, [R4+0x160] ;  /* 0x0001600004047984 */ /* 0x000ea20000000c00 */
[----:B-1----:R-:W-:Y:S02]  /*3720*/  @P0 SHF.L.U32 R2, R8, 0x1f, RZ ;  /* 0x0000001f08020819 */ /* 0x002fe400000006ff */
[----:B------:R-:W-:Y:S01]  /*3730*/  SHF.L.U32 R0, R11, 0x1f, RZ ;  /* 0x0000001f0b007819 */ /* 0x000fe200000006ff */
[----:B------:R-:W-:Y:S01]  /*3740*/  @!PT LDS RZ, [RZ] ;  /* 0x00000000fffff984 */ /* 0x000fe20000000800 */
[----:B------:R-:W-:Y:S01]  /*3750*/  @!PT LDS RZ, [RZ] ;  /* 0x00000000fffff984 */ /* 0x000fe20000000800 */
[----:B------:R-:W-:Y:S01]  /*3760*/  @!PT LDS RZ, [RZ] ;  /* 0x00000000fffff984 */ /* 0x000fe20000000800 */
[----:B------:R-:W-:Y:S01]  /*3770*/  @!PT LDS RZ, [RZ] ;  /* 0x00000000fffff984 */ /* 0x000fe20000000800 */
[----:B------:R1:W-:Y:S06]  /*3780*/  MEMBAR.ALL.CTA ;  /* 0x0000000000007992 */ /* 0x0003ec0000008000 */
[----:B-1----:R-:W1:Y:S02]  /*3790*/  FENCE.VIEW.ASYNC.S ;  /* 0x00000000000073c6 */ /* 0x002e640000000000 */
[----:B-1----:R1:W-:Y:S01]  /*37a0*/  SYNCS.ARRIVE.TRANS64.RED.A1T0 RZ, [R3+URZ], RZ ;  /* 0x000000ff03ff79a7 */ /* 0x0023e200081004ff */
[----:B------:R1:W3:Y:S01]  /*37b0*/  @P0 SYNCS.PHASECHK.TRANS64.TRYWAIT P2, [UR4], R2 ;  /* 0x00000002ff0005a7 */ /* 0x0002e20008041104 */
[----:B------:R-:W-:Y:S01]  /*37c0*/  ULEA.HI UR4, UR30, UR30, URZ, 0x1 ;  /* 0x0000001e1e047291 */ /* 0x000fe2000f8f08ff */
[----:B--2---:R-:W-:-:S03]  /*37d0*/  LOP3.LUT P1, RZ, R6, 0x1, RZ, 0xc0, !PT ;  /* 0x0000000106ff7812 */ /* 0x004fc6000782c0ff */
[----:B------:R-:W-:Y:S02]  /*37e0*/  USHF.L.U32 UR11, UR4, 0x6, URZ ;  /* 0x00000006040b7899 */ /* 0x000fe400080006ff */
[----:B------:R-:W-:Y:S02]  /*37f0*/  ULOP3.LUT UR4, UR4, 0xffe, URZ, 0xc0, !UPT ;  /* 0x00000ffe04047892 */ /* 0x000fe4000f8ec0ff */
[----:B------:R-:W-:Y:S02]  /*3800*/  ULOP3.LUT UR11, UR11, 0xffffff80, URZ, 0xc0, !UPT ;  /* 0xffffff800b0b7892 */ /* 0x000fe4000f8ec0ff */
[----:B------:R-:W-:Y:S02]  /*3810*/  UIADD3 UR4, UPT, UPT, -UR4, UR30, URZ ;  /* 0x0000001e04047290 */ /* 0x000fe4000fffe1ff */
[----:B------:R-:W-:Y:S01]  /*3820*/  UIADD3 UR11, UPT, UPT, UR42, UR11, URZ ;  /* 0x0000000b2a0b7290 */ /* 0x000fe2000fffe0ff */
[----:B------:R-:W2:Y:S03]  /*3830*/  SYNCS.PHASECHK.TRANS64.TRYWAIT P0, [UR31+0x110], R0 ;  /* 0x00011000ff0075a7 */ /* 0x000ea6000800111f */
[----:B------:R-:W-:Y:S01]  /*3840*/  ULEA UR11, UR4, UR11, 0x14 ;  /* 0x0000000b040b7291 */ /* 0x000fe2000f8ea0ff */
[----:B-123--:R-:W-:Y:S11]  /*3850*/  @!P0 BRA `(.L_x_66) ;  /* 0x0000005400948947 */ /* 0x00eff60003800000 */
.L_x_168:
[----:B------:R-:W-:Y:S01]  /*3860*/  IADD3 R10, PT, PT, R10, 0x1, RZ ;  /* 0x000000010a0a7810 */ /* 0x000fe20007ffe0ff */
[----:B------:R-:W-:Y:S06]  /*3870*/  BRA.U !UP4, `(.L_x_67) ;  /* 0x000000010cc07547 */ /* 0x000fec000b800000 */
[----:B------:R-:W-:Y:S01]  /*3880*/  UPLOP3.LUT UP2, UPT, UPT, UPT, UPT, 0x40, 0x4 ;  /* 0x000000000004789c */ /* 0x000fe20003f4e870 */
[----:B------:R-:W-:Y:S01]  /*3890*/  UMOV UR23, UR41 ;  /* 0x0000002900177c82 */ /* 0x000fe20008000000 */
[----:B------:R-:W-:Y:S01]  /*38a0*/  UMOV UR22, UR40 ;  /* 0x0000002800167c82 */ /* 0x000fe20008000000 */
[----:B------:R-:W-:-:S08]  /*38b0*/  UMOV UR10, UR24 ;  /* 0x00000018000a7c82 */ /* 0x000fd00008000000 */
.L_x_70:
[----:B------:R-:W-:Y:S02]  /*38c0*/  UIADD3 UR23, UPT, UPT, UR23, 0x1, URZ ;  /* 0x0000000117177890 */ /* 0x000fe4000fffe0ff */
[----:B--2---:R-:W-:Y:S02]  /*38d0*/  ULEA UR5, UR10, UR26, 0x3 ;  /* 0x0000001a0a057291 */ /* 0x004fe4000f8e18ff */
[----:B------:R-:W-:Y:S01]  /*38e0*/  UISETP.NE.AND UP3, UPT, UR23, URZ, UPT ;  /* 0x000000ff1700728c */ /* 0x000fe2000bf65270 */
[----:B---3--:R-:W-:Y:S10]  /*38f0*/  @P2 BRA `(.L_x_68) ;  /* 0x00000000000c2947 */ /* 0x008ff40003800000 */
[----:B-1----:R-:W-:Y:S04]  /*3900*/  SHF.L.U32 R2, R8, 0x1f, RZ ;  /* 0x0000001f08027819 */ /* 0x002fe800000006ff */
[----:B------:R-:W1:Y:S02]  /*3910*/  SYNCS.PHASECHK.TRANS64.TRYWAIT P0, [UR5], R2 ;  /* 0x00000002ff0075a7 */ /* 0x000e640008001105 */
[----:B-1----:R-:W-:Y:S05]  /*3920*/  @!P0 BRA `(.L_x_69) ;  /* 0x0000005400788947 */ /* 0x002fea0003800000 */
.L_x_68:
[----:B------:R-:W-:Y:S01]  /*3930*/  UISETP.NE.AND UP0, UPT, UR22, 0x1, UPT ;  /* 0x000000011600788c */ /* 0x000fe2000bf05270 */
[----:B------:R-:W-:Y:S01]  /*3940*/  PLOP3.LUT P2, PT, PT, PT, PT, 0x80, 0x8 ;  /* 0x000000000008781c */ /* 0x000fe20003f4f070 */
[----:B------:R-:W-:Y:S02]  /*3950*/  UIADD3 UR4, UPT, UPT, UR10, 0x1, URZ ;  /* 0x000000010a047890 */ /* 0x000fe4000fffe0ff */
[----:B------:R-:W-:Y:S02]  /*3960*/  UIADD3 UR25, UPT, UPT, UR5, 0x40, URZ ;  /* 0x0000004005197890 */ /* 0x000fe4000fffe0ff */
[----:B------:R-:W-:Y:S01]  /*3970*/  UISETP.NE.AND UP1, UPT, UR4, 0x8, UPT ;  /* 0x000000080400788c */ /* 0x000fe2000bf25270 */
[----:B------:R-:W-:Y:S01]  /*3980*/  PLOP3.LUT P0, PT, PT, PT, UP0, 0x80, 0x8 ;  /* 0x000000000008781c */ /* 0x000fe20003f0f008 */
[----:B------:R-:W-:Y:S02]  /*3990*/  UIADD3 UR22, UPT, UPT, UR22, -0x1, URZ ;  /* 0xffffffff16167890 */ /* 0x000fe4000fffe0ff */
[----:B------:R-:W-:Y:S02]  /*39a0*/  USEL UR6, URZ, 0x1, UP1 ;  /* 0x00000001ff067887 */ /* 0x000fe40008800000 */
[----:B------:R-:W-:Y:S01]  /*39b0*/  USEL UR24, UR4, URZ, UP1 ;  /* 0x000000ff04187287 */ /* 0x000fe20008800000 */
[----:B------:R-:W-:Y:S01]  /*39c0*/  UMOV UR7, 0x40004040 ;  /* 0x4000404000077882 */ /* 0x000fe20000000000 */
[----:B------:R-:W-:Y:S02]  /*39d0*/  UMOV UR5, 0x40004040 ;  /* 0x4000404000057882 */ /* 0x000fe40000000000 */
[----:B------:R-:W-:Y:S01]  /*39e0*/  @UP0 ULEA UR4, UR24, UR26, 0x3 ;  /* 0x0000001a18040291 */ /* 0x000fe2000f8e18ff */
[----:B------:R-:W-:Y:S01]  /*39f0*/  LOP3.LUT R8, R8, UR6, RZ, 0x3c, !PT ;  /* 0x0000000608087c12 */ /* 0x000fe2000f8e3cff */
[----:B------:R-:W-:Y:S01]  /*3a00*/  ULEA UR6, UR10, UR29, 0xa ;  /* 0x0000001d0a067291 */ /* 0x000fe2000f8e50ff */
[----:B------:R-:W-:Y:S02]  /*3a10*/  UMOV UR21, 0x40004040 ;  /* 0x4000404000157882 */ /* 0x000fe40000000000 */
[----:B-1----:R-:W-:Y:S01]  /*3a20*/  @P0 SHF.L.U32 R0, R8, 0x1f, RZ ;  /* 0x0000001f08000819 */ /* 0x002fe200000006ff */
[----:B------:R-:W-:Y:S02]  /*3a30*/  UIADD3 UR20, UPT, UPT, UR6, 0x2, URZ ;  /* 0x0000000206147890 */ /* 0x000fe4000fffe0ff */
[----:B------:R-:W-:Y:S01]  /*3a40*/  UIADD3 UR16, UPT, UPT, UR6, 0x4, URZ ;  /* 0x0000000406107890 */ /* 0x000fe2000fffe0ff */
[----:B------:R2:W3:Y:S01]  /*3a50*/  @P0 SYNCS.PHASECHK.TRANS64.TRYWAIT P2, [UR4], R0 ;  /* 0x00000000ff0005a7 */ /* 0x0004e20008041104 */
[----:B------:R-:W-:Y:S02]  /*3a60*/  ULEA UR4, UR10, UR28, 0x9 ;  /* 0x0000001c0a047291 */ /* 0x000fe4000f8e48ff */
[----:B------:R-:W-:Y:S02]  /*3a70*/  UIADD3 UR12, UPT, UPT, UR6, 0x6, URZ ;  /* 0x00000006060c7890 */ /* 0x000fe4000fffe0ff */
[----:B------:R-:W-:Y:S02]  /*3a80*/  UIADD3 UR18, UPT, UPT, UR4, 0x2, URZ ;  /* 0x0000000204127890 */ /* 0x000fe4000fffe0ff */
[----:B------:R-:W-:Y:S02]  /*3a90*/  UIADD3 UR14, UPT, UPT, UR4, 0x4, URZ ;  /* 0x00000004040e7890 */ /* 0x000fe4000fffe0ff */
[----:B------:R-:W-:Y:S01]  /*3aa0*/  UIADD3 UR8, UPT, UPT, UR4, 0x6, URZ ;  /* 0x0000000604087890 */ /* 0x000fe2000fffe0ff */
[----:B------:R2:W-:Y:S01]  /*3ab0*/  UTCHMMA gdesc[UR4], gdesc[UR6], tmem[UR11], tmem[UR38], idesc[UR39], UP2 ;  /* 0x00ff2606040075ea */ /* 0x0005e2000900000b */
[----:B------:R-:W-:Y:S01]  /*3ac0*/  UPLOP3.LUT UP2, UPT, UPT, UPT, UPT, 0x80, 0x8 ;  /* 0x000000000008789c */ /* 0x000fe20003f4f070 */
[----:B------:R-:W-:Y:S01]  /*3ad0*/  UMOV UR19, 0x40004040 ;  /* 0x4000404000137882 */ /* 0x000fe20000000000 */
[----:B------:R-:W-:Y:S01]  /*3ae0*/  UMOV UR17, 0x40004040 ;  /* 0x4000404000117882 */ /* 0x000fe20000000000 */
[----:B------:R2:W-:Y:S01]  /*3af0*/  UTCHMMA gdesc[UR18], gdesc[UR20], tmem[UR11], tmem[UR36], idesc[UR37], UPT ;  /* 0x00ff2414120075ea */ /* 0x0005e2000b80000b */
[----:B------:R-:W-:Y:S01]  /*3b00*/  UMOV UR15, 0x40004040 ;  /* 0x40004040000f7882 */ /* 0x000fe20000000000 */
[----:B------:R-:W-:Y:S01]  /*3b10*/  UMOV UR13, 0x40004040 ;  /* 0x40004040000d7882 */ /* 0x000fe20000000000 */
[----:B------:R-:W-:Y:S01]  /*3b20*/  UMOV UR9, 0x40004040 ;  /* 0x4000404000097882 */ /* 0x000fe20000000000 */
[----:B------:R2:W-:Y:S01]  /*3b30*/  UTCHMMA gdesc[UR14], gdesc[UR16], tmem[UR11], tmem[UR34], idesc[UR35], UPT ;  /* 0x00ff22100e0075ea */ /* 0x0005e2000b80000b */
[----:B------:R2:W-:Y:S01]  /*3b40*/  UTCHMMA gdesc[UR8], gdesc[UR12], tmem[UR11], tmem[UR32], idesc[UR33], UPT ;  /* 0x00ff200c080075ea */ /* 0x0005e2000b80000b */
[----:B------:R2:W-:Y:S01]  /*3b50*/  UTCBAR.MULTICAST [UR25], URZ, UR27 ;  /* 0x000000ff190073e9 */ /* 0x0005e2000800081b */
[----:B------:R-:W-:Y:S01]  /*3b60*/  UMOV UR10, UR24 ;  /* 0x00000018000a7c82 */ /* 0x000fe20008000000 */
[----:B------:R-:W-:Y:S05]  /*3b70*/  BRA.U UP3, `(.L_x_70) ;  /* 0xfffffffd03507547 */ /* 0x000fea000b83ffff */
.L_x_67:
[----:B--2---:R-:W-:Y:S01]  /*3b80*/  UIADD3 UR4, UPT, UPT, UR30, 0x1, URZ ;  /* 0x000000011e047890 */ /* 0x004fe2000fffe0ff */
[C---:B------:R-:W-:Y:S01]  /*3b90*/  ISETP.NE.AND P0, PT, R10.reuse, 0x2, PT ;  /* 0x000000020a00780c */ /* 0x040fe20003f05270 */
[----:B------:R-:W-:Y:S02]  /*3ba0*/  UIADD3 UR5, UPT, UPT, UR31, 0xf0, URZ ;  /* 0x000000f01f057890 */ /* 0x000fe4000fffe0ff */
[----:B------:R-:W-:Y:S01]  /*3bb0*/  UISETP.NE.AND UP0, UPT, UR4, 0x4, UPT ;  /* 0x000000040400788c */ /* 0x000fe2000bf05270 */
[----:B-1----:R-:W-:Y:S02]  /*3bc0*/  SEL R0, RZ, 0x1, P0 ;  /* 0x00000001ff007807 */ /* 0x002fe40000000000 */
[----:B------:R-:W-:Y:S01]  /*3bd0*/  SEL R10, R10, RZ, P0 ;  /* 0x000000ff0a0a7207 */ /* 0x000fe20000000000 */
[----:B------:R-:W-:Y:S01]  /*3be0*/  USEL UR6, URZ, 0x1, UP0 ;  /* 0x00000001ff067887 */ /* 0x000fe20008000000 */
[----:B------:R-:W-:Y:S01]  /*3bf0*/  LOP3.LUT R9, R9, R0, RZ, 0x3c, !PT ;  /* 0x0000000009097212 */ /* 0x000fe200078e3cff */
[----:B------:R-:W-:Y:S01]  /*3c00*/  USEL UR30, UR4, URZ, UP0 ;  /* 0x000000ff041e7287 */ /* 0x000fe20008000000 */
[----:B------:R1:W-:Y:S03]  /*3c10*/  UTCBAR [UR5], URZ ;  /* 0x000000ff050073e9 */ /* 0x0003e600080000ff */
[----:B------:R-:W-:Y:S01]  /*3c20*/  LOP3.LUT R11, R11, UR6, RZ, 0x3c, !PT ;  /* 0x000000060b0b7c12 */ /* 0x000fe2000f8e3cff */
[----:B------:R-:W-:Y:S07]  /*3c30*/  @P1 BRA `(.L_x_71) ;  /* 0xfffffff800881947 */ /* 0x000fee000383ffff */
[----:B------:R-:W2:Y:S01]  /*3c40*/  S2UR UR8, SR_CgaCtaId ;  /* 0x00000000000879c3 */ /* 0x000ea20000008800 */
[----:B------:R-:W-:Y:S01]  /*3c50*/  ELECT P0, URZ, PT ;  /* 0x0000000000ff782f */ /* 0x000fe20003800000 */
[----:B------:R-:W-:Y:S01]  /*3c60*/  IMAD.MOV.U32 R0, RZ, RZ, 0x1 ;  /* 0x00000001ff007424 */ /* 0x000fe200078e00ff */
[----:B------:R-:W-:Y:S01]  /*3c70*/  UIADD3 UR26, UPT, UPT, UR26, 0x110, URZ ;  /* 0x000001101a1a7890 */ /* 0x000fe2000fffe0ff */
[----:B------:R-:W-:Y:S01]  /*3c80*/  SHF.L.U32 R2, R11, 0x1f, RZ ;  /* 0x0000001f0b027819 */ /* 0x000fe200000006ff */
[----:B------:R-:W-:-:S03]  /*3c90*/  UMOV UR4, 0x40 ;  /* 0x0000004000047882 */ /* 0x000fc60000000000 */
[----:B------:R-:W-:Y:S01]  /*3ca0*/  UVIRTCOUNT.DEALLOC.SMPOOL 0x80 ;  /* 0x000000800000784c */ /* 0x000fe20000000000 */
[----:B--2---:R-:W-:Y:S02]  /*3cb0*/  ULEA UR8, UR8, UR4, 0x18 ;  /* 0x0000000408087291 */ /* 0x004fe4000f8ec0ff */
[----:B------:R-:W-:-:S07]  /*3cc0*/  ULEA UR4, UR30, UR26, 0x3 ;  /* 0x0000001a1e047291 */ /* 0x000fce000f8e18ff */
[----:B------:R2:W-:Y:S02]  /*3cd0*/  @P0 STS.U8 [UR8+0x1c], R0 ;  /* 0x00001c00ff000988 */ /* 0x0005e40008000008 */
[----:B------:R-:W4:Y:S02]  /*3ce0*/  SYNCS.PHASECHK.TRANS64.TRYWAIT P0, [UR4], R2 ;  /* 0x00000002ff0075a7 */ /* 0x000f240008001104 */
[----:B--2-4-:R-:W-:Y:S05]  /*3cf0*/  @!P0 BRA `(.L_x_72) ;  /* 0x00000050009c8947 */ /* 0x014fea0003800000 */
.L_x_171:
[----:B------:R-:W-:-:S04]  /*3d00*/  UIADD3 UR4, UPT, UPT, UR30, 0x1, URZ ;  /* 0x000000011e047890 */ /* 0x000fc8000fffe0ff */
[----:B------:R-:W-:-:S04]  /*3d10*/  UISETP.NE.AND UP0, UPT, UR4, 0x4, UPT ;  /* 0x000000040400788c */ /* 0x000fc8000bf05270 */
[----:B------:R-:W-:Y:S02]  /*3d20*/  USEL UR6, URZ, 0x1, UP0 ;  /* 0x00000001ff067887 */ /* 0x000fe40008000000 */
[----:B------:R-:W-:-:S04]  /*3d30*/  USEL UR4, UR4, URZ, UP0 ;  /* 0x000000ff04047287 */ /* 0x000fc80008000000 */
[----:B-1----:R-:W-:Y:S01]  /*3d40*/  ULEA UR5, UR4, UR26, 0x3 ;  /* 0x0000001a04057291 */ /* 0x002fe2000f8e18ff */
[----:B--2---:R-:W-:-:S04]  /*3d50*/  LOP3.LUT R2, R11, UR6, RZ, 0x3c, !PT ;  /* 0x000000060b027c12 */ /* 0x004fc8000f8e3cff */
[----:B------:R-:W-:-:S04]  /*3d60*/  SHF.L.U32 R3, R2, 0x1f, RZ ;  /* 0x0000001f02037819 */ /* 0x000fc800000006ff */
[----:B------:R-:W1:Y:S02]  /*3d70*/  SYNCS.PHASECHK.TRANS64.TRYWAIT P0, [UR5], R3 ;  /* 0x00000003ff0075a7 */ /* 0x000e640008001105 */
[----:B-1----:R-:W-:Y:S05]  /*3d80*/  @!P0 BRA `(.L_x_73) ;  /* 0x0000005000908947 */ /* 0x002fea0003800000 */
.L_x_173:
        /* <DEDUP_REMOVED lines=9> */
.L_x_175:
[----:B------:R-:W-:-:S04]  /*3e20*/  UIADD3 UR4, UPT, UPT, UR4, 0x1, URZ ;  /* 0x0000000104047890 */ /* 0x000fc8000fffe0ff */
[----:B------:R-:W-:-:S04]  /*3e30*/  UISETP.NE.AND UP0, UPT, UR4, 0x4, UPT ;  /* 0x000000040400788c */ /* 0x000fc8000bf05270 */
[----:B------:R-:W-:Y:S02]  /*3e40*/  USEL UR5, URZ, 0x1, UP0 ;  /* 0x00000001ff057887 */ /* 0x000fe40008000000 */
[----:B------:R-:W-:-:S04]  /*3e50*/  USEL UR4, UR4, URZ, UP0 ;  /* 0x000000ff04047287 */ /* 0x000fc80008000000 */
[----:B------:R-:W-:Y:S01]  /*3e60*/  ULEA UR4, UR4, UR26, 0x3 ;  /* 0x0000001a04047291 */ /* 0x000fe2000f8e18ff */
[----:B------:R-:W-:-:S04]  /*3e70*/  LOP3.LUT R2, R2, UR5, RZ, 0x3c, !PT ;  /* 0x0000000502027c12 */ /* 0x000fc8000f8e3cff */
[----:B------:R-:W-:-:S04]  /*3e80*/  SHF.L.U32 R2, R2, 0x1f, RZ ;  /* 0x0000001f02027819 */ /* 0x000fc800000006ff */
[----:B------:R-:W2:Y:S02]  /*3e90*/  SYNCS.PHASECHK.TRANS64.TRYWAIT P0, [UR4], R2 ;  /* 0x00000002ff0075a7 */ /* 0x000ea40008001104 */
[----:B--2---:R-:W-:Y:S05]  /*3ea0*/  @!P0 BRA `(.L_x_75) ;  /* 0x0000005000788947 */ /* 0x004fea0003800000 */
.L_x_177:
[----:B------:R-:W-:Y:S01]  /*3eb0*/  NOP ;  /* 0x0000000000007918 */ /* 0x000fe20000000000 */
[----:B-1----:R-:W1:Y:S01]  /*3ec0*/  LDS R0, [UR8+0x14] ;  /* 0x00001408ff007984 */ /* 0x002e620008000800 */
[----:B------:R-:W-:Y:S01]  /*3ed0*/  ULOP3.LUT UR4, UR42, 0xffff, URZ, 0xc0, !UPT ;  /* 0x0000ffff2a047892 */ /* 0x000fe2000f8ec0ff */
[----:B------:R-:W-:Y:S01]  /*3ee0*/  UMOV UR5, 0xffff ;  /* 0x0000ffff00057882 */ /* 0x000fe20000000000 */
[----:B------:R-:W-:Y:S02]  /*3ef0*/  UMOV UR6, 0x1 ;  /* 0x0000000100067882 */ /* 0x000fe40000000000 */
[----:B------:R-:W-:-:S04]  /*3f00*/  USHF.R.U32.HI UR4, URZ, 0x5, UR4 ;  /* 0x00000005ff047899 */ /* 0x000fc80008011604 */
[----:B------:R-:W-:Y:S02]  /*3f10*/  USHF.L.U32 UR5, UR5, UR4, URZ ;  /* 0x0000000405057299 */ /* 0x000fe400080006ff */
[----:B------:R-:W-:-:S04]  /*3f20*/  USHF.L.U32 UR4, UR6, UR4, URZ ;  /* 0x0000000406047299 */ /* 0x000fc800080006ff */
[----:B-1----:R-:W-:-:S04]  /*3f30*/  LOP3.LUT R0, R0, UR5, RZ, 0xc0, !PT ;  /* 0x0000000500007c12 */ /* 0x002fc8000f8ec0ff */
[----:B------:R-:W-:-:S13]  /*3f40*/  ISETP.NE.AND P0, PT, R0, UR5, PT ;  /* 0x0000000500007c0c */ /* 0x000fda000bf05270 */
[----:B------:R-:W-:Y:S05]  /*3f50*/  @P0 BRA `(.L_x_76) ;  /* 0x0000000000580947 */ /* 0x000fea0003800000 */
[----:B------:R-:W1:Y:S02]  /*3f60*/  LDS R0, [UR8+0x18] ;  /* 0x00001808ff007984 */ /* 0x000e640008000800 */
[----:B-1----:R-:W-:-:S04]  /*3f70*/  LOP3.LUT R0, R0, UR4, RZ, 0xc0, !PT ;  /* 0x0000000400007c12 */ /* 0x002fc8000f8ec0ff */
[----:B------:R-:W-:-:S13]  /*3f80*/  ISETP.NE.AND P0, PT, R0, UR4, PT ;  /* 0x0000000400007c0c */ /* 0x000fda000bf05270 */
[----:B------:R-:W-:Y:S05]  /*3f90*/  @P0 BRA `(.L_x_77) ;  /* 0x00000000003c0947 */ /* 0x000fea0003800000 */
[----:B------:R-:W1:Y:S01]  /*3fa0*/  S2R R2, SR_LANEID ;  /* 0x0000000000027919 */ /* 0x000e620000000000 */
[----:B------:R-:W-:-:S06]  /*3fb0*/  ULOP3.LUT UR5, URZ, UR5, URZ, 0x33, !UPT ;  /* 0x00000005ff057292 */ /* 0x000fcc000f8e33ff */
[----:B------:R-:W-:-:S04]  /*3fc0*/  IMAD.U32 R0, RZ, RZ, UR5 ;  /* 0x00000005ff007e24 */ /* 0x000fc8000f8e00ff */
[----:B------:R2:W4:Y:S02]  /*3fd0*/  REDUX UR7, R0 ;  /* 0x00000000000773c4 */ /* 0x0005240000000000 */
[----:B------:R1:W-:Y:S01]  /*3fe0*/  UTCATOMSWS.AND URZ, UR5 ;  /* 0x0000000500ff79e3 */ /* 0x0003e20008000000 */
[----:B--2---:R-:W-:Y:S01]  /*3ff0*/  LOP3.LUT R0, RZ, UR4, RZ, 0x33, !PT ;  /* 0x00000004ff007c12 */ /* 0x004fe2000f8e33ff */
[----:B------:R-:W-:Y:S02]  /*4000*/  VOTEU.ANY UR4, UPT, PT ;  /* 0x0000000000047886 */ /* 0x000fe400038e0100 */
[----:B------:R-:W-:Y:S02]  /*4010*/  UFLO.U32 UR4, UR4 ;  /* 0x00000004000472bd */ /* 0x000fe400080e0000 */
[----:B------:R-:W2:Y:S04]  /*4020*/  REDUX UR6, R0 ;  /* 0x00000000000673c4 */ /* 0x000ea80000000000 */
[----:B-1----:R-:W-:-:S02]  /*4030*/  ISETP.EQ.U32.AND P0, PT, R2, UR4, PT ;  /* 0x0000000402007c0c */ /* 0x002fc4000bf02070 */
[----:B----4-:R-:W-:-:S11]  /*4040*/  MOV R2, UR7 ;  /* 0x0000000700027c02 */ /* 0x010fd60008000f00 */
[----:B------:R1:W-:Y:S01]  /*4050*/  @P0 ATOMS.AND RZ, [UR8+0x14], R2 ;  /* 0x00001402ffff098c */ /* 0x0003e2000a800008 */
[----:B--2---:R-:W-:-:S05]  /*4060*/  IMAD.U32 R0, RZ, RZ, UR6 ;  /* 0x00000006ff007e24 */ /* 0x004fca000f8e00ff */
[----:B------:R1:W-:Y:S01]  /*4070*/  @P0 ATOMS.AND RZ, [UR8+0x18], R0 ;  /* 0x00001800ffff098c */ /* 0x0003e2000a800008 */
[----:B------:R-:W-:Y:S05]  /*4080*/  BRA `(.L_x_78) ;  /* 0x0000000000147947 */ /* 0x000fea0003800000 */
.L_x_77:
[----:B------:R-:W-:Y:S02]  /*4090*/  MOV R2, 0x40b0 ;  /* 0x000040b000027802 */ /* 0x000fe40000000f00 */
[----:B---3-5:R-:W-:Y:S05]  /*40a0*/  CALL.REL.NOINC `($__internal_0_$__cuda_sm10x_tcgen05_guardrail_trap_col_being_dealloced_not_returned_by_alloc) ;  /* 0x0000005400607944 */ /* 0x028fea0003c00000 */
[----:B------:R-:W-:Y:S05]  /*40b0*/  BRA `(.L_x_78) ;  /* 0x0000000000087947 */ /* 0x000fea0003800000 */
.L_x_76:
[----:B------:R-:W-:Y:S02]  /*40c0*/  MOV R2, 0x40e0 ;  /* 0x000040e000027802 */ /* 0x000fe40000000f00 */
[----:B---3-5:R-:W-:Y:S05]  /*40d0*/  CALL.REL.NOINC `($__internal_2_$__cuda_sm10x_tcgen05_guardrail_trap_unallocated_columns_being_dealloced) ;  /* 0x00000054006c7944 */ /* 0x028fea0003c00000 */
.L_x_78:
[----:B------:R-:W-:Y:S01]  /*40e0*/  NOP ;  /* 0x0000000000007918 */ /* 0x000fe20000000000 */
[----:B------:R-:W-:Y:S05]  /*40f0*/  EXIT ;  /* 0x000000000000794d */ /* 0x000fea0003800000 */
.L_x_60:
[----:B------:R-:W-:-:S09]  /*4100*/  UISETP.NE.OR UP0, UPT, UR18, 0x3, !UP3 ;  /* 0x000000031200788c */ /* 0x000fd2000df05670 */
[----:B------:R-:W-:Y:S05]  /*4110*/  BRA.U UP0, `(.L_x_79) ;  /* 0x0000001100887547 */ /* 0x000fea000b800000 */
[----:B------:R-:W2:Y:S01]  /*4120*/  LDCU.64 UR4, c[0x0][0x888] ;  /* 0x00011100ff0477ac */ /* 0x000ea20008000a00 */
[----:B------:R-:W3:Y:S01]  /*4130*/  S2UR UR8, SR_CgaCtaId ;  /* 0x00000000000879c3 */ /* 0x000ee20000008800 */
[----:B------:R-:W-:Y:S02]  /*4140*/  HFMA2 R9, -RZ, RZ, 0, 0 ;  /* 0x00000000ff097431 */ /* 0x000fe400000001ff */
[----:B------:R-:W-:Y:S01]  /*4150*/  IMAD.MOV.U32 R11, RZ, RZ, 0x1 ;  /* 0x00000001ff0b7424 */ /* 0x000fe200078e00ff */
[----:B------:R-:W4:Y:S01]  /*4160*/  LDCU UR40, c[0x0][0x370] ;  /* 0x00006e00ff2877ac */ /* 0x000f220008000800 */
[----:B------:R-:W-:Y:S01]  /*4170*/  IMAD.MOV.U32 R10, RZ, RZ, RZ ;  /* 0x000000ffff0a7224 */ /* 0x000fe200078e00ff */
[----:B------:R-:W-:Y:S01]  /*4180*/  MOV R3, 0x1000 ;  /* 0x0000100000037802 */ /* 0x000fe20000000f00 */
[----:B------:R-:W4:Y:S01]  /*4190*/  LDCU.128 UR44, c[0x0][0xb10] ;  /* 0x00016200ff2c77ac */ /* 0x000f220008000c00 */
[----:B------:R-:W1:Y:S01]  /*41a0*/  LDC.64 R12, c[0x0][0x348] ;  /* 0x0000d200ff0c7b82 */ /* 0x000e620000000a00 */
[----:B------:R-:W3:Y:S01]  /*41b0*/  LDCU UR37, c[0x0][0x374] ;  /* 0x00006e80ff2577ac */ /* 0x000ee20008000800 */
[----:B------:R-:W3:Y:S01]  /*41c0*/  LDCU.64 UR38, c[0x0][0x890] ;  /* 0x00011200ff2677ac */ /* 0x000ee20008000a00 */
[----:B------:R-:W3:Y:S01]  /*41d0*/  LDCU UR15, c[0x0][0xb0c] ;  /* 0x00016180ff0f77ac */ /* 0x000ee20008000800 */
[----:B--2---:R-:W-:Y:S01]  /*41e0*/  UISETP.NE.U32.AND UP0, UPT, UR4, URZ, UPT ;  /* 0x000000ff0400728c */ /* 0x004fe2000bf05070 */
[----:B------:R-:W2:Y:S01]  /*41f0*/  LDCU UR54, c[0x0][0xb20] ;  /* 0x00016400ff3677ac */ /* 0x000ea20008000800 */
[----:B------:R-:W2:Y:S01]  /*4200*/  LDCU UR4, c[0x0][0xb30] ;  /* 0x00016600ff0477ac */ /* 0x000ea20008000800 */
[----:B------:R-:W-:Y:S01]  /*4210*/  UMOV UR21, 0x400 ;  /* 0x0000040000157882 */ /* 0x000fe20000000000 */
[----:B----4-:R-:W-:-:S02]  /*4220*/  UIMAD.WIDE.U32 UR52, UR40, UR44, URZ ;  /* 0x0000002c283472a5 */ /* 0x010fc4000f8e00ff */
[----:B---3--:R-:W-:Y:S02]  /*4230*/  UIMAD.WIDE.U32 UR6, UR37, UR47, URZ ;  /* 0x0000002f250672a5 */ /* 0x008fe4000f8e00ff */
[----:B------:R-:W-:Y:S02]  /*4240*/  ULEA UR21, UR8, UR21, 0x18 ;  /* 0x0000001508157291 */ /* 0x000fe4000f8ec0ff */
[----:B------:R-:W-:Y:S02]  /*4250*/  UISETP.NE.U32.AND UP6, UPT, UR38, URZ, UPT ;  /* 0x000000ff2600728c */ /* 0x000fe4000bfc5070 */
[----:B------:R-:W-:Y:S02]  /*4260*/  UIADD3 UR43, UPT, UPT, UR21, 0x98, URZ ;  /* 0x00000098152b7890 */ /* 0x000fe4000fffe0ff */
[----:B------:R-:W-:Y:S02]  /*4270*/  UIADD3 UR33, UPT, UPT, UR21, 0x80, URZ ;  /* 0x0000008015217890 */ /* 0x000fe4000fffe0ff */
[----:B------:R-:W-:-:S02]  /*4280*/  UIADD3 UR25, UPT, UPT, UR21, 0x88, URZ ;  /* 0x0000008815197890 */ /* 0x000fc4000fffe0ff */
[----:B------:R-:W-:Y:S02]  /*4290*/  UIADD3 UR17, UPT, UPT, UR21, 0x90, URZ ;  /* 0x0000009015117890 */ /* 0x000fe4000fffe0ff */
[----:B------:R-:W-:Y:S02]  /*42a0*/  UISETP.NE.AND.EX UP5, UPT, UR5, URZ, UPT, UP0 ;  /* 0x000000ff0500728c */ /* 0x000fe4000bfa5300 */
[----:B------:R-:W-:Y:S01]  /*42b0*/  UISETP.NE.AND UP0, UPT, UR42, 0x1, UPT ;  /* 0x000000012a00788c */ /* 0x000fe2000bf05270 */
[----:B------:R-:W-:Y:S01]  /*42c0*/  UMOV UR52, UR53 ;  /* 0x0000003500347c82 */ /* 0x000fe20008000000 */
[----:B------:R-:W-:Y:S01]  /*42d0*/  UMOV UR51, UR7 ;  /* 0x0000000700337c82 */ /* 0x000fe20008000000 */
[----:B------:R-:W-:Y:S02]  /*42e0*/  USEL UR41, URZ, 0x1, UP4 ;  /* 0x00000001ff297887 */ /* 0x000fe4000a000000 */
[----:B------:R-:W-:Y:S02]  /*42f0*/  UISETP.NE.AND UP0, UPT, UR15, 0x1, UPT ;  /* 0x000000010f00788c */ /* 0x000fe4000bf05270 */
[----:B------:R-:W-:-:S02]  /*4300*/  UPLOP3.LUT UP4, UPT, UPT, UPT, UPT, 0x40, 0x4 ;  /* 0x000000000004789c */ /* 0x000fc40003f8e870 */
[----:B------:R-:W-:Y:S01]  /*4310*/  UISETP.GE.AND UP2, UPT, UR42, 0x1, UPT ;  /* 0x000000012a00788c */ /* 0x000fe2000bf46270 */
[----:B------:R-:W3:Y:S01]  /*4320*/  LDCU.64 UR22, c[0x0][0xb28] ;  /* 0x00016500ff1677ac */ /* 0x000ee20008000a00 */
[----:B------:R-:W-:Y:S02]  /*4330*/  UISETP.NE.AND.EX UP6, UPT, UR39, URZ, UPT, UP6 ;  /* 0x000000ff2700728c */ /* 0x000fe4000bfc5360 */
[----:B------:R-:W-:Y:S02]  /*4340*/  UPRMT UR43, UR8, 0x654, UR43 ;  /* 0x00000654082b7896 */ /* 0x000fe4000800002b */
[----:B------:R-:W-:Y:S02]  /*4350*/  UPRMT UR50, UR8, 0x654, UR33 ;  /* 0x0000065408327896 */ /* 0x000fe40008000021 */
[----:B------:R-:W-:Y:S02]  /*4360*/  UPRMT UR49, UR8, 0x654, UR25 ;  /* 0x0000065408317896 */ /* 0x000fe40008000019 */
[----:B------:R-:W-:-:S02]  /*4370*/  UPRMT UR48, UR8, 0x654, UR17 ;  /* 0x0000065408307896 */ /* 0x000fc40008000011 */
[----:B------:R-:W-:Y:S02]  /*4380*/  USHF.R.U32.HI UR52, URZ, UR45, UR52 ;  /* 0x0000002dff347299 */ /* 0x000fe40008011634 */
[----:B--2---:R-:W-:Y:S02]  /*4390*/  USHF.R.U32.HI UR51, URZ, UR54, UR51 ;  /* 0x00000036ff337299 */ /* 0x004fe40008011633 */
[----:B------:R-:W-:Y:S02]  /*43a0*/  UISETP.NE.AND UP0, UPT, UR46, 0x1, UPT ;  /* 0x000000012e00788c */ /* 0x000fe4000bf05270 */
[----:B-1----:R-:W-:-:S11]  /*43b0*/  UISETP.NE.AND UP3, UPT, UR4, 0x1, UPT ;  /* 0x000000010400788c */ /* 0x002fd6000bf65270 */
.L_x_90:
[C---:B------:R-:W-:Y:S02]  /*43c0*/  LEA R8, R10.reuse, UR21, 0x3 ;  /* 0x000000150a087c11 */ /* 0x040fe4000f8e18ff */
[----:B------:R-:W-:Y:S02]  /*43d0*/  SHF.L.U32 R0, R9, 0x1f, RZ ;  /* 0x0000001f09007819 */ /* 0x000fe400000006ff */
[----:B------:R-:W-:Y:S02]  /*43e0*/  LEA R4, R10, UR21, 0x4 ;  /* 0x000000150a047c11 */ /* 0x000fe4000f8e20ff */
[----:B-1----:R-:W1:Y:S02]  /*43f0*/  SYNCS.PHASECHK.TRANS64.TRYWAIT P0, [R8+URZ+0xd0], R0 ;  /* 0x0000d000080075a7 */ /* 0x002e6400080011ff */
[----:B-1----:R-:W-:Y:S05]  /*4400*/  @!P0 BRA `(.L_x_80) ;  /* 0x0000004c00388947 */ /* 0x002fea0003800000 */
.L_x_178:
[----:B------:R-:W2:Y:S01]  /*4410*/  LDS.128 R4, [R4+0x160] ;  /* 0x0001600004047984 */ /* 0x000ea20000000c00 */
[----:B------:R-:W-:Y:S01]  /*4420*/  UISETP.GE.AND UP0, UPT, UR42, 0x1, UPT ;  /* 0x000000012a00788c */ /* 0x000fe2000bf06270 */
[----:B------:R-:W-:Y:S01]  /*4430*/  @!PT LDS RZ, [RZ] ;  /* 0x00000000fffff984 */ /* 0x000fe20000000800 */
[----:B------:R-:W-:Y:S01]  /*4440*/  @!PT LDS RZ, [RZ] ;  /* 0x00000000fffff984 */ /* 0x000fe20000000800 */
[----:B------:R-:W-:Y:S01]  /*4450*/  @!PT LDS RZ, [RZ] ;  /* 0x00000000fffff984 */ /* 0x000fe20000000800 */
[----:B------:R-:W-:Y:S01]  /*4460*/  @!PT LDS RZ, [RZ] ;  /* 0x00000000fffff984 */ /* 0x000fe20000000800 */
[----:B------:R4:W-:Y:S06]  /*4470*/  MEMBAR.ALL.CTA ;  /* 0x0000000000007992 */ /* 0x0009ec0000008000 */
[----:B----4-:R-:W4:Y:S01]  /*4480*/  FENCE.VIEW.ASYNC.S ;  /* 0x00000000000073c6 */ /* 0x010f220000000000 */
[----:B--2---:R-:W-:Y:S11]  /*4490*/  LOP3.LUT P0, RZ, R6, 0x1, RZ, 0xc0, !PT ;  /* 0x0000000106ff7812 */ /* 0x004ff6000780c0ff */
[----:B------:R-:W-:Y:S02]  /*44a0*/  @!UPT UIADD3 URZ, UPT, UPT, URZ, URZ, URZ ;  /* 0x000000fffffff290 */ /* 0x000fe4000fffe0ff */
[----:B----4-:R-:W-:Y:S01]  /*44b0*/  VOTEU.ANY UP2, P0 ;  /* 0x0000000000ff7886 */ /* 0x010fe20000040100 */
[----:B------:R-:W-:Y:S11]  /*44c0*/  PLOP3.LUT P0, PT, PT, PT, UP2, 0x80, 0x8 ;  /* 0x000000000008781c */ /* 0x000ff60003f0f028 */
[----:B------:R-:W-:Y:S02]  /*44d0*/  @!UPT UIADD3 URZ, UPT, UPT, URZ, URZ, URZ ;  /* 0x000000fffffff290 */ /* 0x000fe4000fffe0ff */
[----:B-1----:R-:W-:Y:S02]  /*44e0*/  @P0 SHF.R.U32.HI R0, RZ, 0x10, R5 ;  /* 0x00000010ff000819 */ /* 0x002fe40000011605 */
[----:B------:R-:W-:Y:S02]  /*44f0*/  @P0 MOV R2, R4 ;  /* 0x0000000400020202 */ /* 0x000fe40000000f00 */
[----:B------:R-:W-:Y:S01]  /*4500*/  @P0 R2UR UR4, R0 ;  /* 0x00000000000402ca */ /* 0x000fe200000e0000 */
[----:B------:R-:W-:Y:S01]  /*4510*/  VIADD R0, R8, 0xe0 ;  /* 0x000000e008007836 */ /* 0x000fe20000000000 */
[----:B------:R-:W-:Y:S02]  /*4520*/  @P0 LOP3.LUT R4, R5, 0xffff, RZ, 0xc0, !PT ;  /* 0x0000ffff05040812 */ /* 0x000fe400078ec0ff */
[----:B------:R-:W-:Y:S02]  /*4530*/  @P0 R2UR UR6, R2 ;  /* 0x00000000020602ca */ /* 0x000fe400000e0000 */
[----:B------:R-:W-:Y:S02]  /*4540*/  PRMT R0, RZ, 0x654, R0 ;  /* 0x00000654ff007816 */ /* 0x000fe40000000000 */
[----:B------:R-:W-:Y:S02]  /*4550*/  @P0 R2UR UR5, R4 ;  /* 0x00000000040502ca */ /* 0x000fe400000e0000 */
[----:B------:R1:W-:Y:S03]  /*4560*/  SYNCS.ARRIVE.TRANS64.RED.A1T0 RZ, [R0+URZ], RZ ;  /* 0x000000ff00ff79a7 */ /* 0x0003e600081004ff */
[----:B------:R-:W-:Y:S04]  /*4570*/  @UP2 UMOV UR29, UR4 ;  /* 0x00000004001d2c82 */ /* 0x000fe80008000000 */
[----:B------:R-:W-:Y:S04]  /*4580*/  @UP2 UMOV UR14, UR6 ;  /* 0x00000006000e2c82 */ /* 0x000fe80008000000 */
[----:B------:R-:W-:Y:S01]  /*4590*/  @UP2 UMOV UR13, UR5 ;  /* 0x00000005000d2c82 */ /* 0x000fe20008000000 */
[----:B------:R-:W-:Y:S05]  /*45a0*/  BRA.U !UP0, `(.L_x_81) ;  /* 0x0000000108c07547 */ /* 0x000fea000b800000 */
[----:B------:R-:W-:Y:S02]  /*45b0*/  UIMAD.WIDE.U32 UR18, UR13, UR47, URZ ;  /* 0x0000002f0d1272a5 */ /* 0x000fe4000f8e00ff */
[----:B------:R-:W-:Y:S02]  /*45c0*/  UP2UR UR16, UPR, URZ, 0x4 ;  /* 0x00000004ff107883 */ /* 0x000fe40008000000 */
[----:B------:R-:W-:Y:S02]  /*45d0*/  UISETP.NE.AND UP2, UPT, UR46, 0x1, UPT ;  /* 0x000000012e00788c */ /* 0x000fe4000bf45270 */
[----:B------:R-:W-:Y:S02]  /*45e0*/  UIMAD.WIDE.U32 UR26, UR14, UR44, URZ ;  /* 0x0000002c0e1a72a5 */ /* 0x000fe4000f8e00ff */
[----:B------:R-:W-:Y:S02]  /*45f0*/  USEL UR4, UR37, UR51, !UP2 ;  /* 0x0000003325047287 */ /* 0x000fe4000d000000 */
[----:B------:R-:W-:Y:S02]  /*4600*/  UISETP.NE.AND UP0, UPT, UR15, 0x1, UPT ;  /* 0x000000010f00788c */ /* 0x000fe4000bf05270 */
[----:B------:R-:W-:Y:S02]  /*4610*/  UP2UR UR20, UPR, URZ, 0x2 ;  /* 0x00000002ff147883 */ /* 0x000fe40008000000 */
[----:B------:R-:W-:Y:S02]  /*4620*/  UISETP.NE.AND UP1, UPT, UR42, 0x1, UPT ;  /* 0x000000012a00788c */ /* 0x000fe4000bf25270 */
[----:B---3--:R-:W-:Y:S02]  /*4630*/  UIMAD.WIDE.U32 UR8, UR4, UR22, URZ ;  /* 0x00000016040872a5 */ /* 0x008fe4000f8e00ff */
[----:B------:R-:W-:Y:S01]  /*4640*/  USEL UR7, UR40, UR52, !UP0 ;  /* 0x0000003428077287 */ /* 0x000fe2000c000000 */
[----:B------:R-:W-:Y:S02]  /*4650*/  UMOV UR5, UR19 ;  /* 0x0000001300057c82 */ /* 0x000fe40008000000 */
[----:B------:R-:W-:Y:S02]  /*4660*/  USHF.R.U32.HI UR6, URZ, UR54, UR5 ;  /* 0x00000036ff067299 */ /* 0x000fe40008011605 */
[----:B------:R-:W-:Y:S02]  /*4670*/  UIMAD.WIDE.U32 UR10, UR7, UR22, URZ ;  /* 0x00000016070a72a5 */ /* 0x000fe4000f8e00ff */
[----:B------:R-:W-:Y:S02]  /*4680*/  USEL UR6, UR13, UR6, !UP2 ;  /* 0x000000060d067287 */ /* 0x000fe4000d000000 */
[----:B------:R-:W-:Y:S01]  /*4690*/  UISETP.NE.AND UP2, UPT, UR16, URZ, UPT ;  /* 0x000000ff1000728c */ /* 0x000fe2000bf45270 */
[----:B------:R-:W-:Y:S02]  /*46a0*/  UMOV UR5, UR27 ;  /* 0x0000001b00057c82 */ /* 0x000fe40008000000 */
[----:B------:R-:W-:Y:S03]  /*46b0*/  USHF.R.U32.HI UR12, URZ, UR45, UR5 ;  /* 0x0000002dff0c7299 */ /* 0x000fe60008011605 */
[----:B------:R-:W-:Y:S02]  /*46c0*/  UMOV UR5, UR9 ;  /* 0x0000000900057c82 */ /* 0x000fe40008000000 */
[----:B------:R-:W-:Y:S03]  /*46d0*/  @UP1 USHF.R.U32.HI UR4, URZ, UR23, UR5 ;  /* 0x00000017ff041299 */ /* 0x000fe60008011605 */
[----:B------:R-:W-:Y:S01]  /*46e0*/  UMOV UR5, UR11 ;  /* 0x0000000b00057c82 */ /* 0x000fe20008000000 */
[----:B------:R-:W-:Y:S02]  /*46f0*/  UIMAD UR4, UR42, UR4, URZ ;  /* 0x000000042a0472a4 */ /* 0x000fe4000f8e02ff */
[----:B------:R-:W-:Y:S02]  /*4700*/  @UP1 USHF.R.U32.HI UR7, URZ, UR23, UR5 ;  /* 0x00000017ff071299 */ /* 0x000fe40008011605 */
[----:B------:R-:W-:Y:S02]  /*4710*/  USEL UR5, UR14, UR12, !UP0 ;  /* 0x0000000c0e057287 */ /* 0x000fe4000c000000 */
[----:B------:R-:W-:Y:S02]  /*4720*/  UIMAD.WIDE.U32 UR10, UR6, UR22, URZ ;  /* 0x00000016060a72a5 */ /* 0x000fe4000f8e00ff */
[----:B------:R-:W-:Y:S02]  /*4730*/  UIMAD UR8, UR42, UR7, URZ ;  /* 0x000000072a0872a4 */ /* 0x000fe4000f8e02ff */
[----:B------:R-:W-:Y:S03]  /*4740*/  UISETP.GE.AND UP0, UPT, UR6, UR4, UPT ;  /* 0x000000040600728c */ /* 0x000fe6000bf06270 */
[----:B------:R-:W-:Y:S01]  /*4750*/  UMOV UR4, UR11 ;  /* 0x0000000b00047c82 */ /* 0x000fe20008000000 */
[----:B------:R-:W-:Y:S02]  /*4760*/  UISETP.GE.OR UP0, UPT, UR5, UR8, UP0 ;  /* 0x000000080500728c */ /* 0x000fe40008706670 */
[----:B------:R-:W-:Y:S02]  /*4770*/  USHF.R.U32.HI UR4, URZ, UR23, UR4 ;  /* 0x00000017ff047299 */ /* 0x000fe40008011604 */
[----:B------:R-:W-:Y:S02]  /*4780*/  UIMAD.WIDE.U32 UR8, UR5, UR22, URZ ;  /* 0x00000016050872a5 */ /* 0x000fe4000f8e00ff */
[----:B------:R-:W-:Y:S04]  /*4790*/  USEL UR10, UR6, UR4, !UP1 ;  /* 0x00000004060a7287 */ /* 0x000fe8000c800000 */
[----:B------:R-:W-:Y:S01]  /*47a0*/  UIADD3 UR11, UPT, UPT, -UR10, URZ, URZ ;  /* 0x000000ff0a0b7290 */ /* 0x000fe2000fffe1ff */
[----:B------:R-:W-:Y:S02]  /*47b0*/  @!UP0 UMOV UR4, UR9 ;  /* 0x0000000900048c82 */ /* 0x000fe40008000000 */
[----:B------:R-:W-:Y:S02]  /*47c0*/  @!UP0 USHF.R.U32.HI UR4, URZ, UR23, UR4 ;  /* 0x00000017ff048299 */ /* 0x000fe40008011604 */
[----:B------:R-:W-:Y:S02]  /*47d0*/  UIMAD UR8, UR42, UR11, UR6 ;  /* 0x0000000b2a0872a4 */ /* 0x000fe4000f8e0206 */
[----:B------:R-:W-:Y:S02]  /*47e0*/  @!UP0 USEL UR4, UR5, UR4, !UP1 ;  /* 0x0000000405048287 */ /* 0x000fe4000c800000 */
[----:B------:R-:W-:Y:S02]  /*47f0*/  UISETP.NE.AND UP1, UPT, UR20, URZ, UPT ;  /* 0x000000ff1400728c */ /* 0x000fe4000bf25270 */
[----:B------:R-:W-:Y:S02]  /*4800*/  @!UP0 UIMAD UR8, UR7, UR8, UR4 ;  /* 0x00000008070882a4 */ /* 0x000fe4000f8e0204 */
[----:B------:R-:W-:Y:S02]  /*4810*/  @!UP0 UIADD3 UR9, UPT, UPT, UR10, -UR4, URZ ;  /* 0x800000040a098290 */ /* 0x000fe4000fffe0ff */
[----:B------:R-:W-:Y:S02]  /*4820*/  UIADD3 UR4, UPT, UPT, -UR5, URZ, URZ ;  /* 0x000000ff05047290 */ /* 0x000fe4000fffe1ff */
[----:B------:R-:W-:Y:S02]  /*4830*/  UIADD3 UR7, UPT, UPT, -UR6, URZ, URZ ;  /* 0x000000ff06077290 */ /* 0x000fe4000fffe1ff */
[----:B------:R-:W-:Y:S02]  /*4840*/  @!UP0 UIMAD UR6, UR9, UR42, UR5 ;  /* 0x0000002a090682a4 */ /* 0x000fe4000f8e0205 */
[----:B------:R-:W-:Y:S02]  /*4850*/  UIMAD UR14, UR15, UR4, UR14 ;  /* 0x000000040f0e72a4 */ /* 0x000fe4000f8e020e */
[----:B------:R-:W-:Y:S01]  /*4860*/  UIMAD UR13, UR46, UR7, UR13 ;  /* 0x000000072e0d72a4 */ /* 0x000fe2000f8e020d */
[----:B------:R-:W-:Y:S02]  /*4870*/  @!UP0 UMOV UR5, UR8 ;  /* 0x0000000800058c82 */ /* 0x000fe40008000000 */
[----:B------:R-:W-:Y:S02]  /*4880*/  UIMAD UR14, UR5, UR15, UR14 ;  /* 0x0000000f050e72a4 */ /* 0x000fe4000f8e020e */
[----:B------:R-:W-:Y:S11]  /*4890*/  UIMAD UR13, UR6, UR46, UR13 ;  /* 0x0000002e060d72a4 */ /* 0x000ff6000f8e020d */
[----:B------:R-:W-:Y:S01]  /*48a0*/  @!UPT UIADD3 URZ, UPT, UPT, URZ, URZ, URZ ;  /* 0x000000fffffff290 */ /* 0x000fe2000fffe0ff */
.L_x_81:
[----:B------:R-:W2:Y:S01]  /*48b0*/  @!UP3 LDCU.128 UR8, c[0x0][0xb10] ;  /* 0x00016200ff08b7ac */ /* 0x000ea20008000c00 */
[----:B------:R-:W-:Y:S02]  /*48c0*/  ISETP.NE.U32.AND P0, PT, RZ, UR38, PT ;  /* 0x00000026ff007c0c */ /* 0x000fe4000bf05070 */
[----:B------:R-:W-:Y:S02]  /*48d0*/  SHF.L.U32 R4, R11, 0x1f, RZ ;  /* 0x0000001f0b047819 */ /* 0x000fe400000006ff */
[----:B------:R-:W-:Y:S01]  /*48e0*/  ISETP.NE.AND.EX P0, PT, RZ, UR39, PT, P0 ;  /* 0x00000027ff007c0c */ /* 0x000fe2000bf05300 */
[----:B------:R-:W4:Y:S01]  /*48f0*/  @!UP3 LDCU UR5, c[0x0][0xb0c] ;  /* 0x00016180ff05b7ac */ /* 0x000f220008000800 */
[----:B------:R-:W-:Y:S02]  /*4900*/  USHF.L.U32 UR35, UR30, 0x6, URZ ;  /* 0x000000061e237899 */ /* 0x000fe400080006ff */
[----:B------:R-:W-:Y:S02]  /*4910*/  USHF.L.U32 UR34, UR31, 0x7, URZ ;  /* 0x000000071f227899 */ /* 0x000fe400080006ff */
[----:B--2---:R-:W-:Y:S07]  /*4920*/  UIMAD.WIDE.U32 UR6, UR14, UR8, URZ ;  /* 0x000000080e0672a5 */ /* 0x004fee000f8e00ff */
[----:B------:R-:W-:Y:S01]  /*4930*/  @!UP3 UMOV UR4, UR7 ;  /* 0x000000070004bc82 */ /* 0x000fe20008000000 */
[----:B----4-:R-:W-:Y:S02]  /*4940*/  @!UP3 UISETP.NE.AND UP0, UPT, UR5, 0x1, UPT ;  /* 0x000000010500b88c */ /* 0x010fe4000bf05270 */
[----:B------:R-:W-:Y:S02]  /*4950*/  @!UP3 USHF.R.U32.HI UR4, URZ, UR9, UR4 ;  /* 0x00000009ff04b299 */ /* 0x000fe40008011604 */
[----:B------:R-:W-:Y:S02]  /*4960*/  UIMAD.WIDE.U32 UR6, UR13, UR11, URZ ;  /* 0x0000000b0d0672a5 */ /* 0x000fe4000f8e00ff */
[----:B------:R-:W-:Y:S02]  /*4970*/  @!UP3 USEL UR8, UR14, UR4, !UP0 ;  /* 0x000000040e08b287 */ /* 0x000fe4000c000000 */
[----:B------:R-:W-:Y:S03]  /*4980*/  @!UP3 UISETP.NE.AND UP0, UPT, UR10, 0x1, UPT ;  /* 0x000000010a00b88c */ /* 0x000fe6000bf05270 */
[----:B------:R-:W-:Y:S02]  /*4990*/  @!UP3 UMOV UR6, UR7 ;  /* 0x000000070006bc82 */ /* 0x000fe40008000000 */
[----:B------:R-:W2:Y:S02]  /*49a0*/  @!UP3 LDCU UR4, c[0x0][0xb20] ;  /* 0x00016400ff04b7ac */ /* 0x000ea40008000800 */
[----:B--2---:R-:W-:Y:S04]  /*49b0*/  @!UP3 USHF.R.U32.HI UR6, URZ, UR4, UR6 ;  /* 0x00000004ff06b299 */ /* 0x004fe80008011606 */
[----:B------:R-:W-:Y:S04]  /*49c0*/  @!UP3 USEL UR6, UR13, UR6, !UP0 ;  /* 0x000000060d06b287 */ /* 0x000fe8000c000000 */
[----:B------:R-:W-:Y:S02]  /*49d0*/  @!UP3 UIADD3 UR4, UPT, UPT, -UR8, UR6, URZ ;  /* 0x000000060804b290 */ /* 0x000fe4000fffe1ff */
[----:B------:R-:W-:Y:S02]  /*49e0*/  @!UP3 UIADD3 UR6, UPT, UPT, UR8, -UR6, URZ ;  /* 0x800000060806b290 */ /* 0x000fe4000fffe0ff */
[----:B------:R-:W-:Y:S02]  /*49f0*/  @!UP3 UIMAD UR14, UR4, UR5, UR14 ;  /* 0x00000005040eb2a4 */ /* 0x000fe4000f8e020e */
[----:B------:R-:W-:Y:S01]  /*4a00*/  @!UP3 UIMAD UR13, UR6, UR10, UR13 ;  /* 0x0000000a060db2a4 */ /* 0x000fe2000f8e020d */
[----:B------:R-:W-:Y:S11]  /*4a10*/  BRA.U UP4, `(.L_x_82) ;  /* 0x0000000104107547 */ /* 0x000ff6000b800000 */
[----:B------:R-:W-:Y:S04]  /*4a20*/  MOV R2, UR41 ;  /* 0x0000002900027c02 */ /* 0x000fe80008000f00 */
[----:B------:R-:W-:Y:S04]  /*4a30*/  SHF.L.U32 R2, R2, 0x1f, RZ ;  /* 0x0000001f02027819 */ /* 0x000fe800000006ff */
[----:B------:R-:W2:Y:S02]  /*4a40*/  SYNCS.PHASECHK.TRANS64.TRYWAIT P1, [UR21+0xc8], R2 ;  /* 0x0000c802ff0075a7 */ /* 0x000ea40008021115 */
[----:B--2---:R-:W-:Y:S05]  /*4a50*/  @!P1 BRA `(.L_x_83) ;  /* 0x0000004400b89947 */ /* 0x004fea0003800000 */
.L_x_82:
[----:B------:R-:W-:Y:S05]  /*4a60*/  BRA.U !UP6, `(.L_x_84) ;  /* 0x000000010e387547 */ /* 0x000fea000b800000 */
[----:B------:R-:W-:Y:S01]  /*4a70*/  UPLOP3.LUT UP1, UPT, UPT, UPT, UP5, 0x80, 0x8 ;  /* 0x000000000008789c */ /* 0x000fe20003f2f050 */
[----:B-1----:R-:W-:Y:S01]  /*4a80*/  HFMA2 R0, -RZ, RZ, 0, 5.9604644775390625e-08 ;  /* 0x00000001ff007431 */ /* 0x002fe200000001ff */
[----:B------:R-:W1:Y:S01]  /*4a90*/  LDCU.64 UR8, c[0x0][0x358] ;  /* 0x00006b00ff0877ac */ /* 0x000e620008000a00 */
[----:B------:R-:W-:Y:S03]  /*4aa0*/  IMAD.MOV.U32 R45, RZ, RZ, 0x1 ;  /* 0x00000001ff2d7424 */ /* 0x000fe600078e00ff */
[----:B------:R-:W-:Y:S05]  /*4ab0*/  PLOP3.LUT P1, PT, PT, PT, UP1, 0x80, 0x8 ;  /* 0x000000000008781c */ /* 0x000fea0003f2f018 */
[----:B------:R-:W2:Y:S01]  /*4ac0*/  @UP1 LDCU.64 UR4, c[0x0][0x888] ;  /* 0x00011100ff0417ac */ /* 0x000ea20008000a00 */
[----:B------:R-:W-:Y:S07]  /*4ad0*/  @UP1 UIMAD UR6, UR36, UR38, URZ ;  /* 0x00000026240612a4 */ /* 0x000fee000f8e02ff */
[----:B------:R-:W-:Y:S01]  /*4ae0*/  @!P1 PRMT R45, R0, 0x7610, R45 ;  /* 0x00007610002d9816 */ /* 0x000fe2000000002d */
[----:B--2---:R-:W-:Y:S06]  /*4af0*/  @UP1 UIMAD.WIDE UR4, UR6, 0x4, UR4 ;  /* 0x00000004060418a5 */ /* 0x004fec000f8e0204 */
[----:B------:R-:W-:Y:S01]  /*4b00*/  IMAD.U32 R6, RZ, RZ, UR4 ;  /* 0x00000004ff067e24 */ /* 0x000fe2000f8e00ff */
[----:B------:R-:W-:Y:S04]  /*4b10*/  MOV R7, UR5 ;  /* 0x0000000500077c02 */ /* 0x000fe80008000f00 */
[----:B------:R-:W2:Y:S01]  /*4b20*/  @!UP1 LDCU UR4, c[0x0][0x880] ;  /* 0x00011000ff0497ac */ /* 0x000ea20008000800 */
[----:B-1---5:R4:W5:Y:S02]  /*4b30*/  @P1 LDG.E R27, desc[UR8][R6.64] ;  /* 0x00000008061b1981 */ /* 0x022964000c1e1900 */
[----:B--2-4-:R-:W-:Y:S07]  /*4b40*/  @!P1 IMAD.U32 R27, RZ, RZ, UR4 ;  /* 0x00000004ff1b9e24 */ /* 0x014fee000f8e00ff */
.L_x_84:
[----:B-----5:R-:W-:Y:S01]  /*4b50*/  @!P0 FSETP.EQ.AND P2, PT, R27, RZ, PT ;  /* 0x000000ff1b00820b */ /* 0x020fe20003f42000 */
[----:B------:R-:W-:Y:S01]  /*4b60*/  @!UPT UIADD3 URZ, UPT, UPT, URZ, URZ, URZ ;  /* 0x000000fffffff290 */ /* 0x000fe2000fffe0ff */
[----:B------:R-:W-:Y:S11]  /*4b70*/  @!P0 BRA `(.L_x_85) ;  /* 0x0000000000148947 */ /* 0x000ff60003800000 */
[----:B------:R-:W-:Y:S02]  /*4b80*/  LOP3.LUT P0, RZ, R45, 0xff, RZ, 0xc0, !PT ;  /* 0x000000ff2dff7812 */ /* 0x000fe4000780c0ff */
[----:B------:R-:W-:Y:S04]  /*4b90*/  PLOP3.LUT P2, PT, PT, PT, UP1, 0x80, 0x8 ;  /* 0x000000000008781c */ /* 0x000fe80003f4f018 */
[----:B------:R-:W-:Y:S07]  /*4ba0*/  PLOP3.LUT P2, PT, P2, PT, PT, 0x8, 0x80 ;  /* 0x000000000080781c */ /* 0x000fee000174e170 */
[----:B------:R-:W-:Y:S11]  /*4bb0*/  @P0 FSETP.EQ.AND P2, PT, R27, RZ, PT ;  /* 0x000000ff1b00020b */ /* 0x000ff60003f42000 */
[----:B------:R-:W-:Y:S02]  /*4bc0*/  @!UPT UIADD3 URZ, UPT, UPT, URZ, URZ, URZ ;  /* 0x000000fffffff290 */ /* 0x000fe4000fffe0ff */
.L_x_85:
[----:B------:R-:W2:Y:S01]  /*4bd0*/  SYNCS.PHASECHK.TRANS64.TRYWAIT P0, [UR21+0xa0], R4 ;  /* 0x0000a004ff0075a7 */ /* 0x000ea20008001115 */
[----:B------:R-:W-:Y:S04]  /*4be0*/  ELECT P1, URZ, PT ;  /* 0x0000000000ff782f */ /* 0x000fe80003820000 */
[----:B------:R-:W-:Y:S01]  /*4bf0*/  PLOP3.LUT P1, PT, P2, P1, PT, 0xf2, 0x2f ;  /* 0x00000000002f781c */ /* 0x000fe20001723e72 */
[----:B------:R-:W-:Y:S01]  /*4c00*/  @!UPT UIADD3 URZ, UPT, UPT, URZ, URZ, URZ ;  /* 0x000000fffffff290 */ /* 0x000fe2000fffe0ff */
[----:B--2---:R-:W-:Y:S11]  /*4c10*/  @!P0 BRA `(.L_x_86) ;  /* 0x0000004400608947 */ /* 0x004ff60003800000 */
.L_x_181:
[----:B-1----:R-:W-:Y:S01]  /*4c20*/  @!P1 IADD3 R2, P0, PT, R12, 0x580, RZ ;  /* 0x000005800c029810 */ /* 0x002fe20007f1e0ff */
[----:B------:R-:W-:Y:S01]  /*4c30*/  VOTEU.ALL UP0, P1 ;  /* 0x0000000000ff7886 */ /* 0x000fe20000800000 */
[----:B------:R-:W-:Y:S01]  /*4c40*/  UMOV UR6, 0x0 ;  /* 0x0000000000067882 */ /* 0x000fe20000000000 */
[----:B------:R-:W-:Y:S01]  /*4c50*/  UMOV UR7, 0x10000000 ;  /* 0x1000000000077882 */ /* 0x000fe20000000000 */
[----:B------:R-:W-:Y:S01]  /*4c60*/  @!P1 R2UR UR5, R2 ;  /* 0x00000000020592ca */ /* 0x000fe200000e0000 */
[----:B------:R-:W-:Y:S01]  /*4c70*/  @!P1 IMAD.X R0, RZ, RZ, R13, P0 ;  /* 0x000000ffff009224 */ /* 0x000fe200000e060d */
[----:B------:R-:W-:Y:S01]  /*4c80*/  @!UP0 UIADD3 UR32, UPT, UPT, UR21, 0x200, URZ ;  /* 0x0000020015208890 */ /* 0x000fe2000fffe0ff */
[----:B------:R-:W-:Y:S03]  /*4c90*/  VOTEU.ALL UP0, P1 ;  /* 0x0000000000ff7886 */ /* 0x000fe60000800000 */
[----:B------:R-:W-:Y:S01]  /*4ca0*/  @!P1 R2UR UR4, R0 ;  /* 0x00000000000492ca */ /* 0x000fe200000e0000 */
[----:B------:R-:W-:Y:S06]  /*4cb0*/  @!P1 IMAD.MOV.U32 R0, RZ, RZ, 0x1000 ;  /* 0x00001000ff009424 */ /* 0x000fec00078e00ff */
[----:B------:R-:W-:Y:S06]  /*4cc0*/  IMAD.U32 R6, RZ, RZ, UR5 ;  /* 0x00000005ff067e24 */ /* 0x000fec000f8e00ff */
[----:B------:R-:W-:Y:S01]  /*4cd0*/  IMAD.U32 R7, RZ, RZ, UR4 ;  /* 0x00000004ff077e24 */ /* 0x000fe2000f8e00ff */
[----:B------:R-:W-:Y:S04]  /*4ce0*/  @!P1 R2UR UR4, R6 ;  /* 0x00000000060492ca */ /* 0x000fe800000e0000 */
[----:B------:R-:W-:Y:S11]  /*4cf0*/  @!P1 R2UR UR5, R7 ;  /* 0x00000000070592ca */ /* 0x000ff600000e0000 */
[----:B------:R-:W-:Y:S02]  /*4d00*/  @!UPT UIADD3 URZ, UPT, UPT, URZ, URZ, URZ ;  /* 0x000000fffffff290 */ /* 0x000fe4000fffe0ff */
[----:B------:R1:W-:Y:S01]  /*4d10*/  @!UP0 UTMALDG.3D [UR32], [UR4], desc[UR6] ;  /* 0x00000620040085b4 */ /* 0x0003e20008011000 */
[----:B------:R1:W-:Y:S01]  /*4d20*/  @!P1 SYNCS.ARRIVE.TRANS64.RED.A0TR RZ, [UR21+0x80], R0 ;  /* 0x00008000ffff99a7 */ /* 0x0003e20008300415 */
[----:B------:R-:W-:Y:S01]  /*4d30*/  SYNCS.ARRIVE.TRANS64.RED.A1T0 RZ, [UR50], RZ ;  /* 0x000000ffffff79a7 */ /* 0x000fe20008100432 */
[----:B------:R-:W2:Y:S02]  /*4d40*/  SYNCS.PHASECHK.TRANS64.TRYWAIT P0, [UR21+0xa8], R4 ;  /* 0x0000a804ff0075a7 */ /* 0x000ea40008001115 */
[----:B-12---:R-:W-:Y:S05]  /*4d50*/  @!P0 BRA `(.L_x_87) ;  /* 0x0000004400288947 */ /* 0x006fea0003800000 */
.L_x_183:
[----:B------:R-:W-:Y:S01]  /*4d60*/  @!P1 IADD3 R2, P0, PT, R12, 0x580, RZ ;  /* 0x000005800c029810 */ /* 0x000fe20007f1e0ff */
[----:B------:R-:W-:Y:S01]  /*4d70*/  VOTEU.ALL UP0, P1 ;  /* 0x0000000000ff7886 */ /* 0x000fe20000800000 */
[----:B------:R-:W-:Y:S01]  /*4d80*/  UMOV UR6, 0x0 ;  /* 0x0000000000067882 */ /* 0x000fe20000000000 */
[----:B------:R-:W-:Y:S01]  /*4d90*/  UMOV UR7, 0x10000000 ;  /* 0x1000000000077882 */ /* 0x000fe20000000000 */
[----:B------:R-:W-:Y:S01]  /*4da0*/  @!P1 R2UR UR5, R2 ;  /* 0x00000000020592ca */ /* 0x000fe200000e0000 */
[----:B-1----:R-:W-:Y:S01]  /*4db0*/  @!P1 IMAD.X R0, RZ, RZ, R13, P0 ;  /* 0x000000ffff009224 */ /* 0x002fe200000e060d */
[----:B------:R-:W-:Y:S02]  /*4dc0*/  @!UP0 UIADD3 UR26, UPT, UPT, UR34, 0x20, URZ ;  /* 0x00000020221a8890 */ /* 0x000fe4000fffe0ff */
[----:B------:R-:W-:Y:S02]  /*4dd0*/  @!UP0 UIADD3 UR24, UPT, UPT, UR21, 0x1200, URZ ;  /* 0x0000120015188890 */ /* 0x000fe4000fffe0ff */
[----:B------:R-:W-:Y:S01]  /*4de0*/  @!P1 R2UR UR4, R0 ;  /* 0x00000000000492ca */ /* 0x000fe200000e0000 */
[----:B------:R-:W-:Y:S01]  /*4df0*/  VOTEU.ALL UP0, P1 ;  /* 0x0000000000ff7886 */ /* 0x000fe20000800000 */
[----:B------:R-:W-:Y:S01]  /*4e00*/  @!P1 IMAD.MOV.U32 R0, RZ, RZ, 0x1000 ;  /* 0x00001000ff009424 */ /* 0x000fe200078e00ff */
[----:B------:R-:W-:Y:S01]  /*4e10*/  UMOV UR27, UR35 ;  /* 0x00000023001b7c82 */ /* 0x000fe20008000000 */
[----:B------:R-:W-:Y:S03]  /*4e20*/  UMOV UR28, UR36 ;  /* 0x00000024001c7c82 */ /* 0x000fe60008000000 */
        /* <DEDUP_REMOVED lines=10> */
.L_x_185:
[----:B------:R-:W-:Y:S01]  /*4ed0*/  @!P1 IADD3 R2, P0, PT, R12, 0x580, RZ ;  /* 0x000005800c029810 */ /* 0x000fe20007f1e0ff */
[----:B------:R-:W-:Y:S01]  /*4ee0*/  VOTEU.ALL UP0, P1 ;  /* 0x0000000000ff7886 */ /* 0x000fe20000800000 */
[----:B------:R-:W-:Y:S01]  /*4ef0*/  UMOV UR6, 0x0 ;  /* 0x0000000000067882 */ /* 0x000fe20000000000 */
[----:B------:R-:W-:Y:S01]  /*4f00*/  UMOV UR7, 0x10000000 ;  /* 0x1000000000077882 */ /* 0x000fe20000000000 */
[----:B------:R-:W-:Y:S01]  /*4f10*/  @!P1 R2UR UR5, R2 ;  /* 0x00000000020592ca */ /* 0x000fe200000e0000 */
[----:B-1----:R-:W-:Y:S01]  /*4f20*/  @!P1 IMAD.X R0, RZ, RZ, R13, P0 ;  /* 0x000000ffff009224 */ /* 0x002fe200000e060d */
[----:B------:R-:W-:Y:S01]  /*4f30*/  @!UP0 UIADD3 UR18, UPT, UPT, UR34, 0x40, URZ ;  /* 0x0000004022128890 */ /* 0x000fe2000fffe0ff */
[----:B------:R-:W-:Y:S01]  /*4f40*/  VIADD R10, R10, 0x1 ;  /* 0x000000010a0a7836 */ /* 0x000fe20000000000 */
        /* <DEDUP_REMOVED lines=16> */
.L_x_187:
[----:B------:R-:W-:Y:S01]  /*5050*/  @!P1 IADD3 R2, P0, PT, R12, 0x580, RZ ;  /* 0x000005800c029810 */ /* 0x000fe20007f1e0ff */
[----:B------:R-:W-:Y:S01]  /*5060*/  VOTEU.ALL UP0, P1 ;  /* 0x0000000000ff7886 */ /* 0x000fe20000800000 */
[----:B------:R-:W-:Y:S01]  /*5070*/  UMOV UR6, 0x0 ;  /* 0x0000000000067882 */ /* 0x000fe20000000000 */
[----:B------:R-:W-:Y:S01]  /*5080*/  UMOV UR7, 0x10000000 ;  /* 0x1000000000077882 */ /* 0x000fe20000000000 */
[----:B------:R-:W-:Y:S01]  /*5090*/  @!P1 R2UR UR5, R2 ;  /* 0x00000000020592ca */ /* 0x000fe200000e0000 */
[----:B-1----:R-:W-:Y:S01]  /*50a0*/  @!P1 IMAD.X R0, RZ, RZ, R13, P0 ;  /* 0x000000ffff009224 */ /* 0x002fe200000e060d */
[----:B------:R-:W-:Y:S01]  /*50b0*/  @!UP0 UIADD3 UR10, UPT, UPT, UR34, 0x60, URZ ;  /* 0x00000060220a8890 */ /* 0x000fe2000fffe0ff */
[----:B------:R-:W-:Y:S01]  /*50c0*/  R2UR UR18, R47 ;  /* 0x000000002f1272ca */ /* 0x000fe200000e0000 */
[----:B------:R-:W-:Y:S01]  /*50d0*/  @!UP0 UIADD3 UR8, UPT, UPT, UR21, 0x3200, URZ ;  /* 0x0000320015088890 */ /* 0x000fe2000fffe0ff */
[----:B------:R-:W-:Y:S01]  /*50e0*/  R2UR UR16, R48 ;  /* 0x00000000301072ca */ /* 0x000fe200000e0000 */
[----:B------:R-:W-:Y:S01]  /*50f0*/  @!UP0 UIADD3 UR9, UPT, UPT, UR21, 0x98, URZ ;  /* 0x0000009815098890 */ /* 0x000fe2000fffe0ff */
[----:B------:R-:W-:Y:S01]  /*5100*/  @!P1 R2UR UR4, R0 ;  /* 0x00000000000492ca */ /* 0x000fe200000e0000 */
[----:B------:R-:W-:Y:S01]  /*5110*/  VOTEU.ALL UP0, P1 ;  /* 0x0000000000ff7886 */ /* 0x000fe20000800000 */
[----:B------:R-:W-:Y:S01]  /*5120*/  UMOV UR11, UR35 ;  /* 0x00000023000b7c82 */ /* 0x000fe20008000000 */
[----:B------:R-:W-:Y:S01]  /*5130*/  UMOV UR12, UR36 ;  /* 0x00000024000c7c82 */ /* 0x000fe20008000000 */
[C---:B------:R-:W-:Y:S01]  /*5140*/  ISETP.NE.AND P0, PT, R10.reuse, 0x2, PT ;  /* 0x000000020a00780c */ /* 0x040fe20003f05270 */
[----:B------:R-:W-:Y:S01]  /*5150*/  UMOV UR36, UR29 ;  /* 0x0000001d00247c82 */ /* 0x000fe20008000000 */
[----:B------:R-:W-:Y:S01]  /*5160*/  IMAD.U32 R4, RZ, RZ, UR5 ;  /* 0x00000005ff047e24 */ /* 0x000fe2000f8e00ff */
[----:B------:R-:W-:Y:S01]  /*5170*/  LOP3.LUT R11, R11, 0x1, RZ, 0x3c, !PT ;  /* 0x000000010b0b7812 */ /* 0x000fe200078e3cff */
[----:B------:R-:W-:Y:S01]  /*5180*/  UPLOP3.LUT UP4, UPT, UPT, UPT, UPT, 0x80, 0x8 ;  /* 0x000000000008789c */ /* 0x000fe20003f8f070 */
[----:B------:R-:W-:Y:S01]  /*5190*/  SEL R0, RZ, 0x1, P0 ;  /* 0x00000001ff007807 */ /* 0x000fe20000000000 */
[----:B------:R-:W-:Y:S01]  /*51a0*/  UIADD3 UR31, UPT, UPT, UR13, UR18, URZ ;  /* 0x000000120d1f7290 */ /* 0x000fe2000fffe0ff */
[----:B------:R-:W-:Y:S01]  /*51b0*/  SEL R10, R10, RZ, P0 ;  /* 0x000000ff0a0a7207 */ /* 0x000fe20000000000 */
[----:B------:R-:W-:Y:S01]  /*51c0*/  UIADD3 UR30, UPT, UPT, UR14, UR16, URZ ;  /* 0x000000100e1e7290 */ /* 0x000fe2000fffe0ff */
[----:B------:R-:W-:Y:S01]  /*51d0*/  IMAD.U32 R5, RZ, RZ, UR4 ;  /* 0x00000004ff057e24 */ /* 0x000fe2000f8e00ff */
[----:B------:R-:W-:Y:S02]  /*51e0*/  @!P1 R2UR UR4, R4 ;  /* 0x00000000040492ca */ /* 0x000fe400000e0000 */
[----:B------:R-:W-:Y:S02]  /*51f0*/  LOP3.LUT R9, R9, R0, RZ, 0x3c, !PT ;  /* 0x0000000009097212 */ /* 0x000fe400078e3cff */
[----:B------:R-:W-:Y:S11]  /*5200*/  @!P1 R2UR UR5, R5 ;  /* 0x00000000050592ca */ /* 0x000ff600000e0000 */
[----:B------:R-:W-:Y:S02]  /*5210*/  @!UPT UIADD3 URZ, UPT, UPT, URZ, URZ, URZ ;  /* 0x000000fffffff290 */ /* 0x000fe4000fffe0ff */
[----:B------:R1:W-:Y:S01]  /*5220*/  @!UP0 UTMALDG.3D [UR8], [UR4], desc[UR6] ;  /* 0x00000608040085b4 */ /* 0x0003e20008011000 */
[----:B------:R1:W-:Y:S01]  /*5230*/  @!P1 SYNCS.ARRIVE.TRANS64.RED.A0TR RZ, [UR21+0x98], R3 ;  /* 0x00009803ffff99a7 */ /* 0x0003e20008300415 */
[----:B------:R-:W-:Y:S01]  /*5240*/  SYNCS.ARRIVE.TRANS64.RED.A1T0 RZ, [UR43], RZ ;  /* 0x000000ffffff79a7 */ /* 0x000fe2000810042b */
[----:B------:R-:W-:Y:S05]  /*5250*/  BRA.U UP2, `(.L_x_90) ;  /* 0xfffffff102587547 */ /* 0x000fea000b83ffff */
[----:B------:R-:W-:-:S04]  /*5260*/  SHF.L.U32 R2, R11, 0x1f, RZ ;  /* 0x0000001f0b027819 */ /* 0x000fc800000006ff */
[----:B------:R-:W2:Y:S02]  /*5270*/  SYNCS.PHASECHK.TRANS64.TRYWAIT P0, [UR21+0xa0], R2 ;  /* 0x0000a002ff0075a7 */ /* 0x000ea40008001115 */
[----:B--2---:R-:W-:Y:S05]  /*5280*/  @!P0 BRA `(.L_x_91) ;  /* 0x0000004000248947 */ /* 0x004fea0003800000 */
.L_x_189:
[----:B------:R-:W4:Y:S02]  /*5290*/  SYNCS.PHASECHK.TRANS64.TRYWAIT P0, [UR21+0xa8], R2 ;  /* 0x0000a802ff0075a7 */ /* 0x000f240008001115 */
[----:B----4-:R-:W-:Y:S05]  /*52a0*/  @!P0 BRA `(.L_x_92) ;  /* 0x0000004000348947 */ /* 0x010fea0003800000 */
.L_x_191:
[----:B------:R-:W4:Y:S02]  /*52b0*/  SYNCS.PHASECHK.TRANS64.TRYWAIT P0, [UR21+0xb0], R2 ;  /* 0x0000b002ff0075a7 */ /* 0x000f240008001115 */
[----:B----4-:R-:W-:Y:S05]  /*52c0*/  @!P0 BRA `(.L_x_93) ;  /* 0x0000004000448947 */ /* 0x010fea0003800000 */
.L_x_193:
[----:B--2---:R-:W-:-:S07]  /*52d0*/  MOV R0, UR21 ;  /* 0x0000001500007c02 */ /* 0x004fce0008000f00 */
.L_x_94:
[----:B--2---:R-:W-:-:S04]  /*52e0*/  SHF.L.U32 R2, R11, 0x1f, RZ ;  /* 0x0000001f0b027819 */ /* 0x004fc800000006ff */
[----:B------:R2:W4:Y:S03]  /*52f0*/  SYNCS.PHASECHK.TRANS64.TRYWAIT P0, [R0+URZ+0xb8], R2 ;  /* 0x0000b802000075a7 */ /* 0x00052600080011ff */
[----:B----4-:R-:W-:Y:S05]  /*5300*/  @!P0 NANOSLEEP.SYNCS 0x989680 ;  /* 0x009896800000895d */ /* 0x010fea0003900000 */
[----:B------:R-:W4:Y:S02]  /*5310*/  @!P0 SYNCS.PHASECHK.TRANS64 P0, [R0+URZ+0xb8], R2 ;  /* 0x0000b802000085a7 */ /* 0x000f2400080010ff */
[----:B-1-34-:R-:W-:Y:S05]  /*5320*/  @P0 EXIT ;  /* 0x000000000000094d */ /* 0x01afea0003800000 */
[----:B------:R-:W-:Y:S05]  /*5330*/  BRA `(.L_x_94) ;  /* 0xfffffffc00e87947 */ /* 0x000fea000383ffff */
.L_x_79:
[----:B------:R-:W-:-:S06]  /*5340*/  UISETP.GE.AND UP0, UPT, UR18, 0x4, UPT ;  /* 0x000000041200788c */ /* 0x000fcc000bf06270 */
[----:B------:R-:W-:-:S13]  /*5350*/  PLOP3.LUT P0, PT, PT, PT, UP0, 0x80, 0x8 ;  /* 0x000000000008781c */ /* 0x000fda0003f0f008 */
[----:B-1----:R-:W-:Y:S05]  /*5360*/  @!P0 EXIT ;  /* 0x000000000000894d */ /* 0x002fea0003800000 */
[----:B------:R-:W1:Y:S08]  /*5370*/  S2UR UR4, SR_CgaCtaId ;  /* 0x00000000000479c3 */ /* 0x000e700000008800 */
[----:B------:R-:W-:Y:S01]  /*5380*/  BAR.SYNC.DEFER_BLOCKING 0x6, 0xa0 ;  /* 0x0182800000007b1d */ /* 0x000fe20000010000 */
[C---:B------:R-:W-:Y:S01]  /*5390*/  IMAD.SHL.U32 R3, R57.reuse, 0x20, RZ ;  /* 0x0000002039037824 */ /* 0x040fe200078e00ff */
[C---:B------:R-:W-:Y:S01]  /*53a0*/  LOP3.LUT P0, RZ, R57.reuse, 0x4, RZ, 0xc0, !PT ;  /* 0x0000000439ff7812 */ /* 0x040fe2000780c0ff */
[C---:B------:R-:W-:Y:S01]  /*53b0*/  IMAD.SHL.U32 R2, R57.reuse, 0x10, RZ ;  /* 0x0000001039027824 */ /* 0x040fe200078e00ff */
[----:B------:R-:W-:Y:S01]  /*53c0*/  CS2R R52, SRZ ;  /* 0x0000000000347805 */ /* 0x000fe2000001ff00 */
[----:B------:R-:W-:Y:S01]  /*53d0*/  IMAD.SHL.U32 R44, R57, 0x4, RZ ;  /* 0x00000004392c7824 */ /* 0x000fe200078e00ff */
[----:B------:R-:W-:-:S02]  /*53e0*/  UMOV UR44, 0x400 ;  /* 0x00000400002c7882 */ /* 0x000fc40000000000 */
[----:B------:R-:W2:Y:S01]  /*53f0*/  LDC.64 R42, c[0x0][0x8b0] ;  /* 0x00022c00ff2a7b82 */ /* 0x000ea20000000a00 */
[----:B------:R-:W-:Y:S01]  /*5400*/  LOP3.LUT R4, R3, 0xc0, RZ, 0xc0, !PT ;  /* 0x000000c003047812 */ /* 0x000fe200078ec0ff */
[----:B------:R-:W-:Y:S01]  /*5410*/  IMAD.U32 R23, R57, 0x10000, RZ ;  /* 0x0001000039177824 */ /* 0x000fe200078e00ff */
[----:B------:R-:W-:Y:S01]  /*5420*/  LOP3.LUT R2, R2, 0x600, RZ, 0xc0, !PT ;  /* 0x0000060002027812 */ /* 0x000fe200078ec0ff */
[----:B------:R-:W-:Y:S01]  /*5430*/  IMAD.MOV.U32 R56, RZ, RZ, 0x20 ;  /* 0x00000020ff387424 */ /* 0x000fe200078e00ff */
[----:B------:R-:W-:Y:S01]  /*5440*/  LOP3.LUT R44, R4, 0x18, R44, 0xf8, !PT ;  /* 0x00000018042c7812 */ /* 0x000fe200078ef82c */
[----:B------:R-:W-:Y:S01]  /*5450*/  IMAD.MOV.U32 R55, RZ, RZ, 0x1 ;  /* 0x00000001ff377424 */ /* 0x000fe200078e00ff */
[----:B------:R-:W-:Y:S01]  /*5460*/  SHF.R.U32.HI R4, RZ, 0x1, R57 ;  /* 0x00000001ff047819 */ /* 0x000fe20000011639 */
[----:B------:R-:W3:Y:S01]  /*5470*/  LDC.64 R40, c[0x0][0x8a8] ;  /* 0x00022a00ff287b82 */ /* 0x000ee20000000a00 */
[--C-:B------:R-:W-:Y:S01]  /*5480*/  LOP3.LUT R2, R2, 0x20, R3.reuse, 0xf8, !PT ;  /* 0x0000002002027812 */ /* 0x100fe200078ef803 */
[----:B------:R-:W-:Y:S01]  /*5490*/  IMAD.MOV.U32 R22, RZ, RZ, RZ ;  /* 0x000000ffff167224 */ /* 0x000fe200078e00ff */
[----:B------:R-:W-:Y:S01]  /*54a0*/  LOP3.LUT R23, R23, 0x600000, RZ, 0xc0, !PT ;  /* 0x0060000017177812 */ /* 0x000fe200078ec0ff */
[----:B------:R-:W-:Y:S01]  /*54b0*/  IMAD.MOV.U32 R54, RZ, RZ, RZ ;  /* 0x000000ffff367224 */ /* 0x000fe200078e00ff */
[----:B------:R-:W-:Y:S01]  /*54c0*/  LOP3.LUT R44, R44, 0x8, R4, 0x78, !PT ;  /* 0x000000082c2c7812 */ /* 0x000fe200078e7804 */
[----:B------:R-:W4:Y:S01]  /*54d0*/  LDCU UR59, c[0x0][0x370] ;  /* 0x00006e00ff3b77ac */ /* 0x000f220008000800 */
[----:B------:R-:W-:-:S02]  /*54e0*/  LOP3.LUT R2, R2, 0x100, R3, 0xf8, !PT ;  /* 0x0000010002027812 */ /* 0x000fc400078ef803 */
[----:B------:R-:W-:Y:S01]  /*54f0*/  LOP3.LUT R57, R57, 0x60, RZ, 0xc0, !PT ;  /* 0x0000006039397812 */ /* 0x000fe200078ec0ff */
[----:B-1----:R-:W-:Y:S01]  /*5500*/  ULEA UR44, UR4, UR44, 0x18 ;  /* 0x0000002c042c7291 */ /* 0x002fe2000f8ec0ff */
[----:B------:R-:W-:Y:S01]  /*5510*/  LOP3.LUT R44, R2, R44, RZ, 0xfc, !PT ;  /* 0x0000002c022c7212 */ /* 0x000fe200078efcff */
[----:B------:R-:W1:Y:S01]  /*5520*/  LDCU UR43, c[0x0][0xb0c] ;  /* 0x00016180ff2b77ac */ /* 0x000e620008000800 */
[----:B------:R-:W-:Y:S01]  /*5530*/  SEL R56, R56, 0xffffffe0, !P0 ;  /* 0xffffffe038387807 */ /* 0x000fe20004000000 */
[----:B------:R-:W-:Y:S01]  /*5540*/  UIADD3 UR4, UPT, UPT, UR44, 0x200, URZ ;  /* 0x000002002c047890 */ /* 0x000fe2000fffe0ff */
[----:B------:R-:W1:Y:S04]  /*5550*/  LDCU UR39, c[0x0][0xb30] ;  /* 0x00016600ff2777ac */ /* 0x000e680008000800 */
[----:B------:R-:W4:Y:S01]  /*5560*/  LDS R0, [UR44+0x180] ;  /* 0x0001802cff007984 */ /* 0x000f220008000800 */
[----:B------:R-:W-:Y:S01]  /*5570*/  IMAD.U32 R50, RZ, RZ, UR4 ;  /* 0x00000004ff327e24 */ /* 0x000fe2000f8e00ff */
[----:B------:R-:W1:Y:S01]  /*5580*/  LDCU.64 UR56, c[0x0][0x888] ;  /* 0x00011100ff3877ac */ /* 0x000e620008000a00 */
[----:B------:R-:W1:Y:S01]  /*5590*/  LDCU.64 UR40, c[0x0][0xb28] ;  /* 0x00016500ff2877ac */ /* 0x000e620008000a00 */
[----:B------:R-:W1:Y:S01]  /*55a0*/  LDCU.64 UR62, c[0x0][0x890] ;  /* 0x00011200ff3e77ac */ /* 0x000e620008000a00 */
[----:B------:R-:W1:Y:S01]  /*55b0*/  LDCU.128 UR52, c[0x0][0xb10] ;  /* 0x00016200ff3477ac */ /* 0x000e620008000c00 */
[----:B------:R-:W1:Y:S01]  /*55c0*/  LDCU UR58, c[0x0][0x374] ;  /* 0x00006e80ff3a77ac */ /* 0x000e620008000800 */
[----:B------:R-:W-:Y:S01]  /*55d0*/  UMOV UR47, URZ ;  /* 0x000000ff002f7c82 */ /* 0x000fe20008000000 */
[----:B------:R-:W-:Y:S01]  /*55e0*/  UMOV UR46, URZ ;  /* 0x000000ff002e7c82 */ /* 0x000fe20008000000 */
[----:B-1234-:R-:W-:-:S07]  /*55f0*/  IMAD.IADD R23, R0, 0x1, R23 ;  /* 0x0000000100177824 */ /* 0x01efce00078e0217 */
.L_x_138:
[C---:B------:R-:W-:Y:S02]  /*5600*/  LEA R3, R52.reuse, UR44, 0x3 ;  /* 0x0000002c34037c11 */ /* 0x040fe4000f8e18ff */
[----:B------:R-:W-:Y:S02]  /*5610*/  SHF.L.U32 R0, R53, 0x1f, RZ ;  /* 0x0000001f35007819 */ /* 0x000fe400000006ff */
[----:B-1----:R-:W-:Y:S02]  /*5620*/  LEA R4, R52, UR44, 0x4 ;  /* 0x0000002c34047c11 */ /* 0x002fe4000f8e20ff */
[----:B------:R-:W1:Y:S02]  /*5630*/  SYNCS.PHASECHK.TRANS64.TRYWAIT P0, [R3+URZ+0xd0], R0 ;  /* 0x0000d000030075a7 */ /* 0x000e6400080011ff */
[----:B-12---:R-:W-:Y:S05]  /*5640*/  @!P0 BRA `(.L_x_95) ;  /* 0x0000003c007c8947 */ /* 0x006fea0003800000 */
.L_x_194:
[----:B------:R-:W2:Y:S01]  /*5650*/  LDS.128 R4, [R4+0x160] ;  /* 0x0001600004047984 */ /* 0x000ea20000000c00 */
[----:B------:R-:W-:Y:S01]  /*5660*/  UISETP.GE.AND UP0, UPT, UR42, 0x1, UPT ;  /* 0x000000012a00788c */ /* 0x000fe2000bf06270 */
[----:B------:R-:W-:Y:S01]  /*5670*/  @!PT LDS RZ, [RZ] ;  /* 0x00000000fffff984 */ /* 0x000fe20000000800 */
[----:B------:R-:W-:Y:S01]  /*5680*/  @!PT LDS RZ, [RZ] ;  /* 0x00000000fffff984 */ /* 0x000fe20000000800 */
[----:B------:R-:W-:Y:S01]  /*5690*/  @!PT LDS RZ, [RZ] ;  /* 0x00000000fffff984 */ /* 0x000fe20000000800 */
[----:B------:R-:W-:Y:S01]  /*56a0*/  @!PT LDS RZ, [RZ] ;  /* 0x00000000fffff984 */ /* 0x000fe20000000800 */
[----:B------:R3:W-:Y:S06]  /*56b0*/  MEMBAR.ALL.CTA ;  /* 0x0000000000007992 */ /* 0x0007ec0000008000 */
[----:B---3--:R-:W3:Y:S01]  /*56c0*/  FENCE.VIEW.ASYNC.S ;  /* 0x00000000000073c6 */ /* 0x008ee20000000000 */
[----:B--2---:R-:W-:Y:S11]  /*56d0*/  LOP3.LUT P0, RZ, R6, 0x1, RZ, 0xc0, !PT ;  /* 0x0000000106ff7812 */ /* 0x004ff6000780c0ff */
[----:B------:R-:W-:Y:S02]  /*56e0*/  @!UPT UIADD3 URZ, UPT, UPT, URZ, URZ, URZ ;  /* 0x000000fffffff290 */ /* 0x000fe4000fffe0ff */
[----:B---3--:R-:W-:Y:S01]  /*56f0*/  VOTEU.ANY UP1, P0 ;  /* 0x0000000000ff7886 */ /* 0x008fe20000020100 */
[----:B------:R-:W-:Y:S01]  /*5700*/  PLOP3.LUT P0, PT, PT, PT, UP1, 0x80, 0x8 ;  /* 0x000000000008781c */ /* 0x000fe20003f0f018 */
[----:B------:R-:W-:Y:S11]  /*5710*/  UP2UR UR61, UPR, URZ, 0x2 ;  /* 0x00000002ff3d7883 */ /* 0x000ff60008000000 */
[----:B------:R-:W-:Y:S01]  /*5720*/  @!UPT UIADD3 URZ, UPT, UPT, URZ, URZ, URZ ;  /* 0x000000fffffff290 */ /* 0x000fe2000fffe0ff */
        /* <DEDUP_REMOVED lines=13> */
[----:B------:R-:W2:Y:S01]  /*5800*/  LDCU UR12, c[0x0][0xb20] ;  /* 0x00016400ff0c77ac */ /* 0x000ea20008000800 */
[----:B------:R-:W-:Y:S02]  /*5810*/  UIMAD.WIDE.U32 UR4, UR58, UR55, URZ ;  /* 0x000000373a0472a5 */ /* 0x000fe4000f8e00ff */
[----:B------:R-:W-:Y:S02]  /*5820*/  UIMAD.WIDE.U32 UR6, UR59, UR52, URZ ;  /* 0x000000343b0672a5 */ /* 0x000fe4000f8e00ff */
[----:B------:R-:W-:Y:S02]  /*5830*/  UISETP.NE.AND UP0, UPT, UR54, 0x1, UPT ;  /* 0x000000013600788c */ /* 0x000fe4000bf05270 */
[----:B------:R-:W-:Y:S02]  /*5840*/  UIMAD.WIDE.U32 UR8, UR37, UR55, URZ ;  /* 0x00000037250872a5 */ /* 0x000fe4000f8e00ff */
[----:B------:R-:W-:Y:S02]  /*5850*/  UIMAD.WIDE.U32 UR10, UR38, UR52, URZ ;  /* 0x00000034260a72a5 */ /* 0x000fe4000f8e00ff */
[----:B------:R-:W-:Y:S02]  /*5860*/  UISETP.NE.AND UP1, UPT, UR43, 0x1, UPT ;  /* 0x000000012b00788c */ /* 0x000fe4000bf25270 */
[----:B------:R-:W-:Y:S01]  /*5870*/  UISETP.NE.AND UP2, UPT, UR42, 0x1, UPT ;  /* 0x000000012a00788c */ /* 0x000fe2000bf45270 */
[----:B------:R-:W-:Y:S02]  /*5880*/  UMOV UR4, UR5 ;  /* 0x0000000500047c82 */ /* 0x000fe40008000000 */
[----:B--2---:R-:W-:Y:S03]  /*5890*/  USHF.R.U32.HI UR5, URZ, UR12, UR4 ;  /* 0x0000000cff057299 */ /* 0x004fe60008011604 */
[----:B------:R-:W-:Y:S02]  /*58a0*/  UMOV UR4, UR7 ;  /* 0x0000000700047c82 */ /* 0x000fe40008000000 */
[----:B------:R-:W-:Y:S02]  /*58b0*/  USHF.R.U32.HI UR7, URZ, UR53, UR4 ;  /* 0x00000035ff077299 */ /* 0x000fe40008011604 */
[----:B------:R-:W-:Y:S02]  /*58c0*/  USEL UR4, UR58, UR5, !UP0 ;  /* 0x000000053a047287 */ /* 0x000fe4000c000000 */
[----:B------:R-:W-:Y:S01]  /*58d0*/  USEL UR7, UR59, UR7, !UP1 ;  /* 0x000000073b077287 */ /* 0x000fe2000c800000 */
[----:B------:R-:W-:Y:S01]  /*58e0*/  UMOV UR5, UR9 ;  /* 0x0000000900057c82 */ /* 0x000fe20008000000 */
[----:B------:R-:W-:Y:S02]  /*58f0*/  UIMAD.WIDE.U32 UR8, UR4, UR40, URZ ;  /* 0x00000028040872a5 */ /* 0x000fe4000f8e00ff */
[----:B------:R-:W-:Y:S03]  /*5900*/  USHF.R.U32.HI UR6, URZ, UR12, UR5 ;  /* 0x0000000cff067299 */ /* 0x000fe60008011605 */
[----:B------:R-:W-:Y:S01]  /*5910*/  UMOV UR5, UR11 ;  /* 0x0000000b00057c82 */ /* 0x000fe20008000000 */
[----:B------:R-:W-:Y:S02]  /*5920*/  UIMAD.WIDE.U32 UR10, UR7, UR40, URZ ;  /* 0x00000028070a72a5 */ /* 0x000fe4000f8e00ff */
[----:B------:R-:W-:Y:S02]  /*5930*/  USHF.R.U32.HI UR12, URZ, UR53, UR5 ;  /* 0x00000035ff0c7299 */ /* 0x000fe40008011605 */
[----:B------:R-:W-:Y:S01]  /*5940*/  USEL UR6, UR37, UR6, !UP0 ;  /* 0x0000000625067287 */ /* 0x000fe2000c000000 */
[----:B------:R-:W-:Y:S02]  /*5950*/  UMOV UR5, UR9 ;  /* 0x0000000900057c82 */ /* 0x000fe40008000000 */
[----:B------:R-:W-:Y:S01]  /*5960*/  UMOV UR10, UR11 ;  /* 0x0000000b000a7c82 */ /* 0x000fe20008000000 */
[----:B------:R-:W-:Y:S02]  /*5970*/  @UP2 USHF.R.U32.HI UR4, URZ, UR41, UR5 ;  /* 0x00000029ff042299 */ /* 0x000fe40008011605 */
[----:B------:R-:W-:Y:S02]  /*5980*/  @UP2 USHF.R.U32.HI UR7, URZ, UR41, UR10 ;  /* 0x00000029ff072299 */ /* 0x000fe4000801160a */
[----:B------:R-:W-:Y:S02]  /*5990*/  UIMAD UR4, UR42, UR4, URZ ;  /* 0x000000042a0472a4 */ /* 0x000fe4000f8e02ff */
[----:B------:R-:W-:Y:S02]  /*59a0*/  UIMAD.WIDE.U32 UR10, UR6, UR40, URZ ;  /* 0x00000028060a72a5 */ /* 0x000fe4000f8e00ff */
[----:B------:R-:W-:Y:S02]  /*59b0*/  USEL UR5, UR38, UR12, !UP1 ;  /* 0x0000000c26057287 */ /* 0x000fe4000c800000 */
[----:B------:R-:W-:Y:S02]  /*59c0*/  UIMAD UR8, UR42, UR7, URZ ;  /* 0x000000072a0872a4 */ /* 0x000fe4000f8e02ff */
[----:B------:R-:W-:Y:S03]  /*59d0*/  UISETP.GE.AND UP0, UPT, UR6, UR4, UPT ;  /* 0x000000040600728c */ /* 0x000fe6000bf06270 */
[----:B------:R-:W-:Y:S01]  /*59e0*/  UMOV UR4, UR11 ;  /* 0x0000000b00047c82 */ /* 0x000fe20008000000 */
[----:B------:R-:W-:Y:S02]  /*59f0*/  UISETP.GE.OR UP0, UPT, UR5, UR8, UP0 ;  /* 0x000000080500728c */ /* 0x000fe40008706670 */
[----:B------:R-:W-:Y:S02]  /*5a00*/  USHF.R.U32.HI UR4, URZ, UR41, UR4 ;  /* 0x00000029ff047299 */ /* 0x000fe40008011604 */
[----:B------:R-:W-:Y:S02]  /*5a10*/  UIMAD.WIDE.U32 UR8, UR5, UR40, URZ ;  /* 0x00000028050872a5 */ /* 0x000fe4000f8e00ff */
[----:B------:R-:W-:Y:S02]  /*5a20*/  USEL UR11, UR6, UR4, !UP2 ;  /* 0x00000004060b7287 */ /* 0x000fe4000d000000 */
[----:B------:R-:W-:Y:S02]  /*5a30*/  UIADD3 UR8, UPT, UPT, -UR5, URZ, URZ ;  /* 0x000000ff05087290 */ /* 0x000fe4000fffe1ff */
[----:B------:R-:W-:Y:S01]  /*5a40*/  UIADD3 UR10, UPT, UPT, -UR11, URZ, URZ ;  /* 0x000000ff0b0a7290 */ /* 0x000fe2000fffe1ff */
[----:B------:R-:W-:Y:S01]  /*5a50*/  @!UP0 UMOV UR4, UR9 ;  /* 0x0000000900048c82 */ /* 0x000fe20008000000 */
[----:B------:R-:W-:Y:S02]  /*5a60*/  UIADD3 UR9, UPT, UPT, -UR6, URZ, URZ ;  /* 0x000000ff06097290 */ /* 0x000fe4000fffe1ff */
[----:B------:R-:W-:Y:S02]  /*5a70*/  @!UP0 USHF.R.U32.HI UR4, URZ, UR41, UR4 ;  /* 0x00000029ff048299 */ /* 0x000fe40008011604 */
[----:B------:R-:W-:Y:S02]  /*5a80*/  UIMAD UR10, UR42, UR10, UR6 ;  /* 0x0000000a2a0a72a4 */ /* 0x000fe4000f8e0206 */
[----:B------:R-:W-:Y:S04]  /*5a90*/  @!UP0 USEL UR4, UR5, UR4, !UP2 ;  /* 0x0000000405048287 */ /* 0x000fe8000d000000 */
[----:B------:R-:W-:Y:S02]  /*5aa0*/  @!UP0 UIMAD UR10, UR7, UR10, UR4 ;  /* 0x0000000a070a82a4 */ /* 0x000fe4000f8e0204 */
[----:B------:R-:W-:Y:S02]  /*5ab0*/  @!UP0 UIADD3 UR11, UPT, UPT, UR11, -UR4, URZ ;  /* 0x800000040b0b8290 */ /* 0x000fe4000fffe0ff */
[----:B------:R-:W-:Y:S02]  /*5ac0*/  UIMAD UR7, UR43, UR8, UR38 ;  /* 0x000000082b0772a4 */ /* 0x000fe4000f8e0226 */
[----:B------:R-:W-:Y:S02]  /*5ad0*/  @!UP0 UIMAD UR6, UR11, UR42, UR5 ;  /* 0x0000002a0b0682a4 */ /* 0x000fe4000f8e0205 */
[----:B------:R-:W-:Y:S01]  /*5ae0*/  UIMAD UR4, UR54, UR9, UR37 ;  /* 0x00000009360472a4 */ /* 0x000fe2000f8e0225 */
[----:B------:R-:W-:Y:S02]  /*5af0*/  @!UP0 UMOV UR5, UR10 ;  /* 0x0000000a00058c82 */ /* 0x000fe40008000000 */
[----:B------:R-:W-:Y:S02]  /*5b00*/  UIMAD UR38, UR5, UR43, UR7 ;  /* 0x0000002b052672a4 */ /* 0x000fe4000f8e0207 */
[----:B------:R-:W-:Y:S11]  /*5b10*/  UIMAD UR37, UR6, UR54, UR4 ;  /* 0x00000036062572a4 */ /* 0x000ff6000f8e0204 */
[----:B------:R-:W-:Y:S01]  /*5b20*/  @!UPT UIADD3 URZ, UPT, UPT, URZ, URZ, URZ ;  /* 0x000000fffffff290 */ /* 0x000fe2000fffe0ff */
.L_x_96:
[----:B------:R-:W-:Y:S01]  /*5b30*/  UISETP.NE.AND UP0, UPT, UR39, 0x1, UPT ;  /* 0x000000012700788c */ /* 0x000fe2000bf05270 */
[----:B------:R-:W-:Y:S01]  /*5b40*/  LOP3.LUT P0, RZ, R50, 0x1b0, RZ, 0xc0, !PT ;  /* 0x000001b032ff7812 */ /* 0x000fe2000780c0ff */
[----:B------:R-:W-:Y:S01]  /*5b50*/  USHF.L.U32 UR50, UR30, 0x6, URZ ;  /* 0x000000061e327899 */ /* 0x000fe200080006ff */
[----:B------:R-:W-:Y:S01]  /*5b60*/  BSSY.RECONVERGENT B6, `(.L_x_97) ;  /* 0x0000034000067945 */ /* 0x000fe20003800200 */
[----:B------:R-:W-:Y:S01]  /*5b70*/  USHF.L.U32 UR49, UR31, 0x7, URZ ;  /* 0x000000071f317899 */ /* 0x000fe200080006ff */
[----:B------:R-:W-:Y:S06]  /*5b80*/  IADD3 R52, PT, PT, R52, 0x1, RZ ;  /* 0x0000000134347810 */ /* 0x000fec0007ffe0ff */
[----:B------:R-:W2:Y:S01]  /*5b90*/  @!UP0 LDCU.128 UR12, c[0x0][0xb10] ;  /* 0x00016200ff0c87ac */ /* 0x000ea20008000c00 */
[----:B------:R-:W3:Y:S01]  /*5ba0*/  @!UP0 LDCU UR5, c[0x0][0xb0c] ;  /* 0x00016180ff0587ac */ /* 0x000ee20008000800 */
[----:B------:R-:W4:Y:S01]  /*5bb0*/  @!UP0 LDCU UR10, c[0x0][0xb20] ;  /* 0x00016400ff0a87ac */ /* 0x000f220008000800 */
[----:B--2---:R-:W-:Y:S02]  /*5bc0*/  UIMAD.WIDE.U32 UR8, UR38, UR12, URZ ;  /* 0x0000000c260872a5 */ /* 0x004fe4000f8e00ff */
[----:B------:R-:W-:Y:S02]  /*5bd0*/  UIMAD.WIDE.U32 UR6, UR37, UR15, URZ ;  /* 0x0000000f250672a5 */ /* 0x000fe4000f8e00ff */
[----:B------:R-:W-:Y:S03]  /*5be0*/  @!UP0 UISETP.NE.AND UP1, UPT, UR14, 0x1, UPT ;  /* 0x000000010e00888c */ /* 0x000fe6000bf25270 */
[----:B------:R-:W-:Y:S01]  /*5bf0*/  @!UP0 UMOV UR4, UR9 ;  /* 0x0000000900048c82 */ /* 0x000fe20008000000 */
[----:B---3--:R-:W-:Y:S02]  /*5c00*/  @!UP0 UISETP.NE.AND UP2, UPT, UR5, 0x1, UPT ;  /* 0x000000010500888c */ /* 0x008fe4000bf45270 */
[----:B------:R-:W-:Y:S01]  /*5c10*/  @!UP0 USHF.R.U32.HI UR4, URZ, UR13, UR4 ;  /* 0x0000000dff048299 */ /* 0x000fe20008011604 */
[----:B------:R-:W-:Y:S02]  /*5c20*/  @!UP0 UMOV UR6, UR7 ;  /* 0x0000000700068c82 */ /* 0x000fe40008000000 */
[----:B----4-:R-:W-:Y:S02]  /*5c30*/  @!UP0 USHF.R.U32.HI UR6, URZ, UR10, UR6 ;  /* 0x0000000aff068299 */ /* 0x010fe40008011606 */
[----:B------:R-:W-:Y:S02]  /*5c40*/  @!UP0 USEL UR7, UR38, UR4, !UP2 ;  /* 0x0000000426078287 */ /* 0x000fe4000d000000 */
[----:B------:R-:W-:Y:S04]  /*5c50*/  @!UP0 USEL UR6, UR37, UR6, !UP1 ;  /* 0x0000000625068287 */ /* 0x000fe8000c800000 */
[----:B------:R-:W-:Y:S02]  /*5c60*/  @!UP0 UIADD3 UR4, UPT, UPT, -UR7, UR6, URZ ;  /* 0x0000000607048290 */ /* 0x000fe4000fffe1ff */
[----:B------:R-:W-:Y:S02]  /*5c70*/  @!UP0 UIADD3 UR6, UPT, UPT, UR7, -UR6, URZ ;  /* 0x8000000607068290 */ /* 0x000fe4000fffe0ff */
[----:B------:R-:W-:Y:S02]  /*5c80*/  @!UP0 UIMAD UR38, UR4, UR5, UR38 ;  /* 0x00000005042682a4 */ /* 0x000fe4000f8e0226 */
[----:B------:R-:W-:Y:S01]  /*5c90*/  @!UP0 UIMAD UR37, UR6, UR14, UR37 ;  /* 0x0000000e062582a4 */ /* 0x000fe2000f8e0225 */
[----:B------:R-:W-:Y:S11]  /*5ca0*/  @!P0 BRA `(.L_x_98) ;  /* 0x00000000007c8947 */ /* 0x000ff60003800000 */
[----:B------:R-:W2:Y:S01]  /*5cb0*/  LDCU.64 UR8, c[0x4][0x80] ;  /* 0x01001000ff0877ac */ /* 0x000ea20008000a00 */
[----:B------:R-:W-:Y:S01]  /*5cc0*/  MOV R2, 0x0 ;  /* 0x0000000000027802 */ /* 0x000fe20000000f00 */
[----:B------:R-:W-:Y:S02]  /*5cd0*/  HFMA2 R12, -RZ, RZ, 0, 5.9604644775390625e-08 ;  /* 0x00000001ff0c7431 */ /* 0x000fe400000001ff */
[----:B------:R-:W-:Y:S01]  /*5ce0*/  IMAD.MOV.U32 R8, RZ, RZ, 0x70 ;  /* 0x00000070ff087424 */ /* 0x000fe200078e00ff */
[----:B------:R3:W4:Y:S01]  /*5cf0*/  LDC.64 R14, c[0x4][R2] ;  /* 0x01000000020e7b82 */ /* 0x0007220000000a00 */
[----:B------:R-:W1:Y:S01]  /*5d00*/  LDCU.64 UR6, c[0x4][0x88] ;  /* 0x01001100ff0677ac */ /* 0x000e620008000a00 */
[----:B------:R-:W-:Y:S01]  /*5d10*/  IMAD.MOV.U32 R13, RZ, RZ, RZ ;  /* 0x000000ffff0d7224 */ /* 0x000fe200078e00ff */
[----:B------:R-:W1:Y:S01]  /*5d20*/  LDCU.64 UR4, c[0x4][0x8] ;  /* 0x01000100ff0477ac */ /* 0x000e620008000a00 */
[----:B--2---:R-:W-:Y:S01]  /*5d30*/  MOV R5, UR9 ;  /* 0x0000000900057c02 */ /* 0x004fe20008000f00 */
[----:B------:R-:W-:Y:S01]  /*5d40*/  IMAD.U32 R4, RZ, RZ, UR8 ;  /* 0x00000008ff047e24 */ /* 0x000fe2000f8e00ff */
[----:B-1----:R-:W-:Y:S01]  /*5d50*/  MOV R7, UR7 ;  /* 0x0000000700077c02 */ /* 0x002fe20008000f00 */
[----:B------:R-:W-:Y:S01]  /*5d60*/  IMAD.U32 R6, RZ, RZ, UR6 ;  /* 0x00000006ff067e24 */ /* 0x000fe2000f8e00ff */
[----:B------:R-:W-:Y:S01]  /*5d70*/  MOV R11, UR5 ;  /* 0x00000005000b7c02 */ /* 0x000fe20008000f00 */
[----:B------:R-:W-:Y:S02]  /*5d80*/  IMAD.U32 R10, RZ, RZ, UR4 ;  /* 0x00000004ff0a7e24 */ /* 0x000fe4000f8e00ff */
[----:B------:R-:W-:Y:S07]  /*5d90*/  LEPC R20, `(.L_x_99) ;  /* 0x000000001014794e */ /* 0x000fee0000000000 */
[----:B---345:R-:W-:Y:S05]  /*5da0*/  CALL.ABS.NOINC R14 ;  /* 0x000000000e007343 */ /* 0x038fea0003c00000 */
.L_x_99:
[----:B------:R-:W1:Y:S01]  /*5db0*/  LDCU.64 UR8, c[0x4][0x80] ;  /* 0x01001000ff0877ac */ /* 0x000e620008000a00 */
[----:B------:R-:W2:Y:S01]  /*5dc0*/  LDC.64 R2, c[0x4][R2] ;  /* 0x0100000002027b82 */ /* 0x000ea20000000a00 */
[----:B------:R-:W-:Y:S02]  /*5dd0*/  HFMA2 R12, -RZ, RZ, 0, 5.9604644775390625e-08 ;  /* 0x00000001ff0c7431 */ /* 0x000fe400000001ff */
[----:B------:R-:W-:Y:S02]  /*5de0*/  IMAD.MOV.U32 R8, RZ, RZ, 0x70 ;  /* 0x00000070ff087424 */ /* 0x000fe400078e00ff */
[----:B------:R-:W-:Y:S01]  /*5df0*/  IMAD.MOV.U32 R13, RZ, RZ, RZ ;  /* 0x000000ffff0d7224 */ /* 0x000fe200078e00ff */
[----:B------:R-:W3:Y:S01]  /*5e00*/  LDCU.64 UR6, c[0x4][0x88] ;  /* 0x01001100ff0677ac */ /* 0x000ee20008000a00 */
[----:B------:R-:W4:Y:S01]  /*5e10*/  LDCU.64 UR4, c[0x4][0x8] ;  /* 0x01000100ff0477ac */ /* 0x000f220008000a00 */
[----:B-1----:R-:W-:Y:S02]  /*5e20*/  MOV R4, UR8 ;  /* 0x0000000800047c02 */ /* 0x002fe40008000f00 */
[----:B------:R-:W-:Y:S02]  /*5e30*/  MOV R5, UR9 ;  /* 0x0000000900057c02 */ /* 0x000fe40008000f00 */
[----:B---3--:R-:W-:Y:S01]  /*5e40*/  MOV R7, UR7 ;  /* 0x0000000700077c02 */ /* 0x008fe20008000f00 */
[----:B------:R-:W-:Y:S01]  /*5e50*/  IMAD.U32 R6, RZ, RZ, UR6 ;  /* 0x00000006ff067e24 */ /* 0x000fe2000f8e00ff */
[----:B----4-:R-:W-:Y:S01]  /*5e60*/  MOV R11, UR5 ;  /* 0x00000005000b7c02 */ /* 0x010fe20008000f00 */
[----:B------:R-:W-:Y:S02]  /*5e70*/  IMAD.U32 R10, RZ, RZ, UR4 ;  /* 0x00000004ff0a7e24 */ /* 0x000fe4000f8e00ff */
[----:B------:R-:W-:Y:S07]  /*5e80*/  LEPC R20, `(.L_x_98) ;  /* 0x000000001014794e */ /* 0x000fee0000000000 */
[----:B--2---:R-:W-:Y:S05]  /*5e90*/  CALL.ABS.NOINC R2 ;  /* 0x0000000002007343 */ /* 0x004fea0003c00000 */
.L_x_98:
[----:B------:R-:W-:Y:S05]  /*5ea0*/  BSYNC.RECONVERGENT B6 ;  /* 0x0000000000067941 */ /* 0x000fea0003800200 */
.L_x_97:
[----:B------:R-:W-:Y:S01]  /*5eb0*/  R2UR UR4, R49 ;  /* 0x00000000310472ca */ /* 0x000fe200000e0000 */
[----:B------:R-:W-:Y:S01]  /*5ec0*/  UISETP.NE.U32.AND UP0, UPT, UR62, URZ, UPT ;  /* 0x000000ff3e00728c */ /* 0x000fe2000bf05070 */
[----:B------:R-:W-:Y:S02]  /*5ed0*/  ISETP.NE.U32.AND P4, PT, R42, RZ, PT ;  /* 0x000000ff2a00720c */ /* 0x000fe40003f85070 */
[----:B------:R-:W-:Y:S01]  /*5ee0*/  ISETP.NE.U32.AND P2, PT, RZ, UR56, PT ;  /* 0x00000038ff007c0c */ /* 0x000fe2000bf45070 */
[----:B------:R-:W-:Y:S01]  /*5ef0*/  UISETP.NE.AND.EX UP1, UPT, UR63, URZ, UPT, UP0 ;  /* 0x000000ff3f00728c */ /* 0x000fe2000bf25300 */
[----:B------:R-:W-:Y:S01]  /*5f00*/  ISETP.NE.AND.EX P4, PT, R43, RZ, PT, P4 ;  /* 0x000000ff2b00720c */ /* 0x000fe20003f85340 */
[----:B------:R-:W-:Y:S01]  /*5f10*/  UPLOP3.LUT UP0, UPT, UPT, UPT, UPT, 0x40, 0x4 ;  /* 0x000000000004789c */ /* 0x000fe20003f0e870 */
[----:B------:R-:W-:Y:S05]  /*5f20*/  ISETP.NE.AND.EX P2, PT, RZ, UR57, PT, P2 ;  /* 0x00000039ff007c0c */ /* 0x000fea000bf45320 */
[----:B------:R-:W-:Y:S06]  /*5f30*/  UISETP.NE.AND UP2, UPT, UR4, URZ, UPT ;  /* 0x000000ff0400728c */ /* 0x000fec000bf45270 */
[----:B------:R-:W-:Y:S05]  /*5f40*/  PLOP3.LUT P1, PT, PT, PT, UP2, 0x80, 0x8 ;  /* 0x000000000008781c */ /* 0x000fea0003f2f028 */
[----:B------:R-:W-:Y:S06]  /*5f50*/  @UP2 UPLOP3.LUT UP0, UPT, UPT, UPT, UP1, 0x80, 0x8 ;  /* 0x000000000008289c */ /* 0x000fec0003f0f010 */
[----:B------:R-:W-:Y:S01]  /*5f60*/  PLOP3.LUT P0, PT, PT, PT, UP0, 0x80, 0x8 ;  /* 0x000000000008781c */ /* 0x000fe20003f0f008 */
[----:B------:R-:W-:Y:S01]  /*5f70*/  @!UPT UIADD3 URZ, UPT, UPT, URZ, URZ, URZ ;  /* 0x000000fffffff290 */ /* 0x000fe2000fffe0ff */
[----:B------:R-:W-:Y:S11]  /*5f80*/  BRA.U !UP1, `(.L_x_100) ;  /* 0x00000001093c7547 */ /* 0x000ff6000b800000 */
[----:B------:R-:W-:Y:S01]  /*5f90*/  UISETP.NE.U32.AND UP0, UPT, UR56, URZ, UPT ;  /* 0x000000ff3800728c */ /* 0x000fe2000bf05070 */
[----:B-1----:R-:W-:Y:S01]  /*5fa0*/  HFMA2 R0, -RZ, RZ, 0, 5.9604644775390625e-08 ;  /* 0x00000001ff007431 */ /* 0x002fe200000001ff */
[----:B------:R-:W1:Y:S01]  /*5fb0*/  LDCU.64 UR8, c[0x0][0x358] ;  /* 0x00006b00ff0877ac */ /* 0x000e620008000a00 */
[----:B------:R-:W-:Y:S01]  /*5fc0*/  IMAD.MOV.U32 R45, RZ, RZ, 0x1 ;  /* 0x00000001ff2d7424 */ /* 0x000fe200078e00ff */
[----:B------:R-:W-:Y:S06]  /*5fd0*/  UISETP.NE.AND.EX UP0, UPT, UR57, URZ, UPT, UP0 ;  /* 0x000000ff3900728c */ /* 0x000fec000bf05300 */
        /* <DEDUP_REMOVED lines=9> */
[----:B--23--:R-:W-:Y:S02]  /*6070*/  @!P3 IMAD.U32 R27, RZ, RZ, UR4 ;  /* 0x00000004ff1bbe24 */ /* 0x00cfe4000f8e00ff */
.L_x_100:
[----:B------:R-:W-:Y:S05]  /*6080*/  @!P4 BRA `(.L_x_101) ;  /* 0x000000000024c947 */ /* 0x000fea0003800000 */
[----:B------:R-:W-:Y:S01]  /*6090*/  ISETP.NE.U32.AND P3, PT, R40, RZ, PT ;  /* 0x000000ff2800720c */ /* 0x000fe20003f65070 */
[----:B------:R-:W2:Y:S03]  /*60a0*/  LDCU.64 UR4, c[0x0][0x358] ;  /* 0x00006b00ff0477ac */ /* 0x000ea60008000a00 */
[----:B------:R-:W-:Y:S11]  /*60b0*/  ISETP.NE.AND.EX P3, PT, R41, RZ, PT, P3 ;  /* 0x000000ff2900720c */ /* 0x000ff60003f65330 */
[----:B------:R-:W-:Y:S02]  /*60c0*/  @!UPT UIADD3 URZ, UPT, UPT, URZ, URZ, URZ ;  /* 0x000000fffffff290 */ /* 0x000fe4000fffe0ff */
[----:B------:R-:W3:Y:S01]  /*60d0*/  @P3 LDC.64 R2, c[0x0][0x8a8] ;  /* 0x00022a00ff023b82 */ /* 0x000ee20000000a00 */
[----:B-1----:R-:W-:Y:S04]  /*60e0*/  @P3 IMAD R0, R42, UR36, RZ ;  /* 0x000000242a003c24 */ /* 0x002fe8000f8e02ff */
[----:B---3--:R-:W-:Y:S05]  /*60f0*/  @P3 IMAD.WIDE R2, R0, 0x4, R2 ;  /* 0x0000000400023825 */ /* 0x008fea00078e0202 */
[----:B--2--5:R2:W5:Y:S02]  /*6100*/  @P3 LDG.E R24, desc[UR4][R2.64] ;  /* 0x0000000402183981 */ /* 0x024564000c1e1900 */
[----:B--2---:R-:W3:Y:S02]  /*6110*/  @!P3 LDC R24, c[0x0][0x8a0] ;  /* 0x00022800ff18bb82 */ /* 0x004ee40000000800 */
.L_x_101:
[----:B-----5:R-:W-:Y:S01]  /*6120*/  FSETP.NEU.AND P3, PT, R27, RZ, PT ;  /* 0x000000ff1b00720b */ /* 0x020fe20003f6d000 */
[----:B------:R-:W-:Y:S01]  /*6130*/  IMAD.SHL.U32 R62, R44, 0x2, RZ ;  /* 0x000000022c3e7824 */ /* 0x000fe200078e00ff */
[----:B------:R-:W-:Y:S01]  /*6140*/  SEL R4, RZ, 0xffffffff, P2 ;  /* 0xffffffffff047807 */ /* 0x000fe20001000000 */
[----:B------:R-:W-:Y:S01]  /*6150*/  BSSY B1, `(.L_x_102) ;  /* 0x0000036000017945 */ /* 0x000fe20003800000 */
[----:B------:R-:W-:Y:S01]  /*6160*/  @P1 LOP3.LUT P2, RZ, R45, 0xff, RZ, 0xc0, !PT ;  /* 0x000000ff2dff1812 */ /* 0x000fe2000784c0ff */
[----:B------:R-:W-:Y:S01]  /*6170*/  VIADD R60, R62, UR44 ;  /* 0x0000002c3e3c7c36 */ /* 0x000fe20008000000 */
[----:B-1----:R-:W-:Y:S01]  /*6180*/  @P1 SEL R0, RZ, 0xffffffff, P3 ;  /* 0xffffffffff001807 */ /* 0x002fe20001800000 */
[----:B------:R-:W-:Y:S01]  /*6190*/  IMAD.MOV.U32 R63, RZ, RZ, 0x1 ;  /* 0x00000001ff3f7424 */ /* 0x000fe200078e00ff */
[----:B------:R-:W-:Y:S01]  /*61a0*/  LOP3.LUT R55, R55, 0x1, RZ, 0x3c, !PT ;  /* 0x0000000137377812 */ /* 0x000fe200078e3cff */
[----:B------:R-:W-:Y:S01]  /*61b0*/  IMAD.MOV.U32 R61, RZ, RZ, RZ ;  /* 0x000000ffff3d7224 */ /* 0x000fe200078e00ff */
[----:B------:R-:W-:Y:S02]  /*61c0*/  @P0 SEL R0, R4, R0, !P2 ;  /* 0x0000000004000207 */ /* 0x000fe40005000000 */
[----:B------:R-:W-:Y:S02]  /*61d0*/  CS2R R38, SRZ ;  /* 0x0000000000267805 */ /* 0x000fe4000001ff00 */
[----:B------:R-:W-:Y:S02]  /*61e0*/  LEA R26, R22, UR44, 0x3 ;  /* 0x0000002c161a7c11 */ /* 0x000fe4000f8e18ff */
[----:B------:R-:W-:Y:S02]  /*61f0*/  CS2R R36, SRZ ;  /* 0x0000000000247805 */ /* 0x000fe4000001ff00 */
[----:B------:R-:W-:Y:S02]  /*6200*/  @P1 LOP3.LUT R0, R0, 0x1, RZ, 0xc0, !PT ;  /* 0x0000000100001812 */ /* 0x000fe400078ec0ff */
[----:B------:R-:W-:Y:S02]  /*6210*/  CS2R R30, SRZ ;  /* 0x00000000001e7805 */ /* 0x000fe4000001ff00 */
[----:B------:R-:W-:Y:S02]  /*6220*/  SHF.L.U32 R2, R54, 0x1f, RZ ;  /* 0x0000001f36027819 */ /* 0x000fe400000006ff */
[----:B------:R-:W-:Y:S02]  /*6230*/  CS2R R28, SRZ ;  /* 0x00000000001c7805 */ /* 0x000fe4000001ff00 */
[----:B------:R-:W-:Y:S01]  /*6240*/  ISETP.NE.U32.OR P5, PT, R0, 0x1, !P1 ;  /* 0x000000010000780c */ /* 0x000fe20004fa5470 */
[----:B------:R-:W-:Y:S01]  /*6250*/  IMAD.IADD R59, R56, 0x1, R60 ;  /* 0x00000001383b7824 */ /* 0x000fe200078e023c */
[----:B------:R-:W-:Y:S02]  /*6260*/  PLOP3.LUT P2, PT, PT, PT, UP1, 0x80, 0x8 ;  /* 0x000000000008781c */ /* 0x000fe40003f4f018 */
[----:B------:R-:W-:Y:S02]  /*6270*/  LEA.HI R25, R22, R22, RZ, 0x1 ;  /* 0x0000001616197211 */ /* 0x000fe400078f08ff */
[----:B------:R-:W-:Y:S02]  /*6280*/  LOP3.LUT P4, R51, R45, 0xff, RZ, 0xc0, !PT ;  /* 0x000000ff2d337812 */ /* 0x000fe4000788c0ff */
[----:B------:R-:W-:Y:S02]  /*6290*/  SEL R3, RZ, 0xffffffff, P3 ;  /* 0xffffffffff037807 */ /* 0x000fe40001800000 */
[----:B------:R-:W-:Y:S03]  /*62a0*/  P2R R58, PR, RZ, 0x20 ;  /* 0x00000020ff3a7803 */ /* 0x000fe60000000000 */
[----:B------:R-:W-:Y:S02]  /*62b0*/  @P5 SHF.L.U32 R0, R55, 0x1f, RZ ;  /* 0x0000001f37005819 */ /* 0x000fe400000006ff */
[----:B------:R-:W-:Y:S02]  /*62c0*/  @P2 SEL R3, R4, R3, !P4 ;  /* 0x0000000304032207 */ /* 0x000fe40006000000 */
[----:B------:R1:W2:Y:S02]  /*62d0*/  @P5 SYNCS.PHASECHK.TRANS64.TRYWAIT P1, [UR44+0x80], R0 ;  /* 0x00008000ff0055a7 */ /* 0x0002a4000802112c */
[----:B------:R-:W-:Y:S04]  /*62e0*/  LOP3.LUT R3, R3, 0x1, RZ, 0xc0, !PT ;  /* 0x0000000103037812 */ /* 0x000fe800078ec0ff */
[----:B------:R-:W-:Y:S04]  /*62f0*/  ISETP.NE.U32.AND P2, PT, R3, 0x1, PT ;  /* 0x000000010300780c */ /* 0x000fe80003f45070 */
[----:B------:R-:W-:Y:S01]  /*6300*/  P2R R64, PR, RZ, 0x4 ;  /* 0x00000004ff407803 */ /* 0x000fe20000000000 */
[----:B------:R4:W3:Y:S01]  /*6310*/  SYNCS.PHASECHK.TRANS64.TRYWAIT P0, [R26+URZ+0xf0], R2 ;  /* 0x0000f0021a0075a7 */ /* 0x0008e200080011ff */
[C---:B-1----:R-:W-:Y:S01]  /*6320*/  IMAD.SHL.U32 R0, R25.reuse, 0x40, RZ ;  /* 0x0000004019007824 */ /* 0x042fe200078e00ff */
[----:B------:R-:W-:Y:S04]  /*6330*/  LOP3.LUT R25, R25, 0xffe, RZ, 0xc0, !PT ;  /* 0x00000ffe19197812 */ /* 0x000fe800078ec0ff */
[----:B------:R-:W-:Y:S01]  /*6340*/  LOP3.LUT R0, R0, 0xffffff80, RZ, 0xc0, !PT ;  /* 0xffffff8000007812 */ /* 0x000fe200078ec0ff */
[----:B------:R-:W-:Y:S04]  /*6350*/  IMAD.IADD R25, R22, 0x1, -R25 ;  /* 0x0000000116197824 */ /* 0x000fe800078e0a19 */
[----:B------:R-:W-:Y:S04]  /*6360*/  IMAD.IADD R0, R23, 0x1, R0 ;  /* 0x0000000117007824 */ /* 0x000fe800078e0200 */
[----:B------:R-:W-:Y:S01]  /*6370*/  IMAD R25, R25, 0x100000, R0 ;  /* 0x0010000019197824 */ /* 0x000fe200078e0200 */
[----:B--2---:R-:W-:Y:S01]  /*6380*/  @P5 SEL R63, RZ, 0x1, !P1 ;  /* 0x00000001ff3f5807 */ /* 0x004fe20004800000 */
[----:B----4-:R-:W-:Y:S06]  /*6390*/  @!P5 BRA `(.L_x_103) ;  /* 0x000000000044d947 */ /* 0x010fec0003800000 */
[----:B------:R-:W-:Y:S01]  /*63a0*/  IMAD.MOV.U32 R38, RZ, RZ, RZ ;  /* 0x000000ffff267224 */ /* 0x000fe200078e00ff */
[----:B------:R-:W-:Y:S01]  /*63b0*/  ISETP.NE.AND P1, PT, R63, RZ, PT ;  /* 0x000000ff3f00720c */ /* 0x000fe20003f25270 */
[----:B------:R-:W-:Y:S01]  /*63c0*/  BSSY B0, `(.L_x_104) ;  /* 0x0000008000007945 */ /* 0x000fe20003800000 */
[----:B------:R-:W-:Y:S02]  /*63d0*/  CS2R R30, SRZ ;  /* 0x00000000001e7805 */ /* 0x000fe4000001ff00 */
[----:B------:R-:W-:Y:S02]  /*63e0*/  CS2R R28, SRZ ;  /* 0x00000000001c7805 */ /* 0x000fe4000001ff00 */
[----:B------:R-:W-:Y:S07]  /*63f0*/  CS2R R36, SRZ ;  /* 0x0000000000247805 */ /* 0x000fee000001ff00 */
[----:B------:R-:W-:Y:S05]  /*6400*/  @P1 BRA `(.L_x_105) ;  /* 0x00000000000c1947 */ /* 0x000fea0003800000 */
[----:B------:R-:W-:Y:S04]  /*6410*/  SHF.L.U32 R3, R55, 0x1f, RZ ;  /* 0x0000001f37037819 */ /* 0x000fe800000006ff */
[----:B------:R-:W1:Y:S02]  /*6420*/  SYNCS.PHASECHK.TRANS64.TRYWAIT P1, [UR44+0x80], R3 ;  /* 0x00008003ff0075a7 */ /* 0x000e64000802112c */
[----:B-1----:R-:W-:Y:S05]  /*6430*/  @!P1 BRA `(.L_x_106) ;  /* 0x0000003000149947 */ /* 0x002fea0003800000 */
.L_x_105:
[----:B------:R-:W-:Y:S05]  /*6440*/  BSYNC B0 ;  /* 0x0000000000007941 */ /* 0x000fea0003800000 */
.L_x_104:
[----:B------:R-:W-:Y:S01]  /*6450*/  ISETP.NE.AND P1, PT, R64, RZ, PT ;  /* 0x000000ff4000720c */ /* 0x000fe20003f25270 */
[----:B------:R-:W-:Y:S11]  /*6460*/  HFMA2 R61, -RZ, RZ, 0, 5.9604644775390625e-08 ;  /* 0x00000001ff3d7431 */ /* 0x000ff600000001ff */
[----:B------:R-:W-:Y:S01]  /*6470*/  @!UPT UIADD3 URZ, UPT, UPT, URZ, URZ, URZ ;  /* 0x000000fffffff290 */ /* 0x000fe2000fffe0ff */
[----:B------:R-:W-:Y:S05]  /*6480*/  @P1 WARPSYNC.ALL ;  /* 0x0000000000001948 */ /* 0x000fea0003800000 */
[----:B------:R2:W4:Y:S04]  /*6490*/  @P1 LDSM.16.M88.4 R28, [R62+UR44+0x200] ;  /* 0x0002002c3e1c183b */ /* 0x0005280008000200 */
[----:B------:R2:W1:Y:S02]  /*64a0*/  @P1 LDSM.16.M88.4 R36, [R59+0x200] ;  /* 0x000200003b24183b */ /* 0x0004640000000200 */
.L_x_103:
[----:B------:R-:W-:Y:S05]  /*64b0*/  BSYNC B1 ;  /* 0x0000000000017941 */ /* 0x000fea0003800000 */
.L_x_102:
[----:B-1----:R-:W-:Y:S04]  /*64c0*/  SHF.R.U32.HI R0, RZ, 0x15, R25 ;  /* 0x00000015ff007819 */ /* 0x002fe80000011619 */
[----:B------:R-:W-:Y:S01]  /*64d0*/  LOP3.LUT P1, RZ, R0, 0x3, R46, 0x48, !PT ;  /* 0x0000000300ff7812 */ /* 0x000fe2000782482e */
[----:B------:R-:W-:Y:S01]  /*64e0*/  @!UPT UIADD3 URZ, UPT, UPT, URZ, URZ, URZ ;  /* 0x000000fffffff290 */ /* 0x000fe2000fffe0ff */
[----:B---3--:R-:W-:Y:S11]  /*64f0*/  @P0 BRA `(.L_x_107) ;  /* 0x0000000000080947 */ /* 0x008ff60003800000 */
[----:B------:R-:W1:Y:S02]  /*6500*/  SYNCS.PHASECHK.TRANS64.TRYWAIT P0, [R26+URZ+0xf0], R2 ;  /* 0x0000f0021a0075a7 */ /* 0x000e6400080011ff */
[----:B-1----:R-:W-:Y:S05]  /*6510*/  @!P0 BRA `(.L_x_108) ;  /* 0x0000002c00f48947 */ /* 0x002fea0003800000 */
.L_x_107:
[----:B------:R-:W-:Y:S05]  /*6520*/  @!P1 BRA `(.L_x_109) ;  /* 0x0000000000409947 */ /* 0x000fea0003800000 */
[----:B------:R-:W3:Y:S01]  /*6530*/  LDCU.64 UR8, c[0x4][0x70] ;  /* 0x01000e00ff0877ac */ /* 0x000ee20008000a00 */
[----:B------:R-:W-:Y:S01]  /*6540*/  MOV R3, 0x0 ;  /* 0x0000000000037802 */ /* 0x000fe20000000f00 */
[----:B------:R-:W-:Y:S02]  /*6550*/  HFMA2 R12, -RZ, RZ, 0, 5.9604644775390625e-08 ;  /* 0x00000001ff0c7431 */ /* 0x000fe400000001ff */
[----:B------:R-:W-:Y:S02]  /*6560*/  IMAD.MOV.U32 R8, RZ, RZ, 0x192 ;  /* 0x00000192ff087424 */ /* 0x000fe400078e00ff */
[----:B------:R-:W-:Y:S01]  /*6570*/  IMAD.MOV.U32 R13, RZ, RZ, RZ ;  /* 0x000000ffff0d7224 */ /* 0x000fe200078e00ff */
[----:B------:R-:W5:Y:S01]  /*6580*/  LDCU.64 UR6, c[0x4][0x78] ;  /* 0x01000f00ff0677ac */ /* 0x000f620008000a00 */
[----:B-1----:R-:W1:Y:S01]  /*6590*/  LDC.64 R2, c[0x4][R3] ;  /* 0x0100000003027b82 */ /* 0x002e620000000a00 */
[----:B------:R-:W2:Y:S01]  /*65a0*/  LDCU.64 UR4, c[0x4][0x10] ;  /* 0x01000200ff0477ac */ /* 0x000ea20008000a00 */
[----:B---3--:R-:W-:Y:S01]  /*65b0*/  MOV R5, UR9 ;  /* 0x0000000900057c02 */ /* 0x008fe20008000f00 */
[----:B------:R-:W-:Y:S01]  /*65c0*/  IMAD.U32 R4, RZ, RZ, UR8 ;  /* 0x00000008ff047e24 */ /* 0x000fe2000f8e00ff */
[----:B-----5:R-:W-:Y:S01]  /*65d0*/  MOV R7, UR7 ;  /* 0x0000000700077c02 */ /* 0x020fe20008000f00 */
[----:B------:R-:W-:Y:S01]  /*65e0*/  IMAD.U32 R6, RZ, RZ, UR6 ;  /* 0x00000006ff067e24 */ /* 0x000fe2000f8e00ff */
[----:B--2---:R-:W-:Y:S01]  /*65f0*/  MOV R11, UR5 ;  /* 0x00000005000b7c02 */ /* 0x004fe20008000f00 */
[----:B------:R-:W-:Y:S02]  /*6600*/  IMAD.U32 R10, RZ, RZ, UR4 ;  /* 0x00000004ff0a7e24 */ /* 0x000fe4000f8e00ff */
[----:B------:R-:W-:Y:S07]  /*6610*/  LEPC R20, `(.L_x_109) ;  /* 0x000000001014794e */ /* 0x000fee0000000000 */
[----:B-1--4-:R-:W-:Y:S05]  /*6620*/  CALL.ABS.NOINC R2 ;  /* 0x0000000002007343 */ /* 0x012fea0003c00000 */
.L_x_109:
[----:B----4-:R-:W-:Y:S01]  /*6630*/  SHF.L.U32 R3, R28, 0x10, RZ ;  /* 0x000000101c037819 */ /* 0x010fe200000006ff */
[----:B------:R-:W-:Y:S05]  /*6640*/  WARPSYNC.ALL ;  /* 0x0000000000007948 */ /* 0x000fea0003800000 */
[----:B------:R-:W-:Y:S01]  /*6650*/  R2UR UR4, R25 ;  /* 0x00000000190472ca */ /* 0x000fe200000e0000 */
[----:B------:R-:W-:Y:S01]  /*6660*/  BSSY.RECONVERGENT B0, `(.L_x_110) ;  /* 0x000004e000007945 */ /* 0x000fe20003800200 */
[C---:B------:R-:W-:Y:S02]  /*6670*/  SHF.L.U32 R20, R29.reuse, 0x10, RZ ;  /* 0x000000101d147819 */ /* 0x040fe400000006ff */
[----:B------:R-:W-:Y:S02]  /*6680*/  LOP3.LUT R21, R29, 0xffff0000, RZ, 0xc0, !PT ;  /* 0xffff00001d157812 */ /* 0x000fe400078ec0ff */
[----:B------:R-:W-:Y:S07]  /*6690*/  ISETP.NE.AND P0, PT, R57, RZ, PT ;  /* 0x000000ff3900720c */ /* 0x000fee0003f05270 */
[----:B------:R-:W3:Y:S02]  /*66a0*/  LDTM.16dp256bit.x4 R4, tmem[UR4] ;  /* 0x00000004000479ee */ /* 0x000ee40008120000 */
[----:B---3--:R-:W-:Y:S01]  /*66b0*/  FMUL R0, R24, R4 ;  /* 0x0000000418007220 */ /* 0x008fe20000400000 */
[----:B------:R-:W-:Y:S01]  /*66c0*/  LOP3.LUT R4, R28, 0xffff0000, RZ, 0xc0, !PT ;  /* 0xffff00001c047812 */ /* 0x000fe200078ec0ff */
[C---:B-1----:R-:W-:Y:S01]  /*66d0*/  FMUL R2, R24.reuse, R5 ;  /* 0x0000000518027220 */ /* 0x042fe20000400000 */
[C---:B------:R-:W-:Y:S01]  /*66e0*/  FMUL R7, R24.reuse, R7 ;  /* 0x0000000718077220 */ /* 0x040fe20000400000 */
[C---:B------:R-:W-:Y:S01]  /*66f0*/  FFMA R0, R27.reuse, R3, R0 ;  /* 0x000000031b007223 */ /* 0x040fe20000000000 */
[C---:B------:R-:W-:Y:S01]  /*6700*/  FMUL R3, R24.reuse, R6 ;  /* 0x0000000618037220 */ /* 0x040fe20000400000 */
[C---:B------:R-:W-:Y:S01]  /*6710*/  FFMA R2, R27.reuse, R4, R2 ;  /* 0x000000041b027223 */ /* 0x040fe20000000002 */
[C---:B------:R-:W-:Y:S01]  /*6720*/  FMUL R4, R24.reuse, R8 ;  /* 0x0000000818047220 */ /* 0x040fe20000400000 */
[C---:B------:R-:W-:Y:S01]  /*6730*/  FMUL R8, R24.reuse, R12 ;  /* 0x0000000c18087220 */ /* 0x040fe20000400000 */
[----:B------:R-:W-:Y:S01]  /*6740*/  FMUL R12, R24, R16 ;  /* 0x00000010180c7220 */ /* 0x000fe20000400000 */
[----:B------:R-:W-:Y:S01]  /*6750*/  SHF.L.U32 R16, R30, 0x10, RZ ;  /* 0x000000101e107819 */ /* 0x000fe200000006ff */
[C---:B------:R-:W-:Y:S01]  /*6760*/  FFMA R3, R27.reuse, R20, R3 ;  /* 0x000000141b037223 */ /* 0x040fe20000000003 */
[----:B------:R-:W-:Y:S01]  /*6770*/  F2FP.BF16.F32.PACK_AB R32, R2, R0 ;  /* 0x000000000220723e */ /* 0x000fe200000010ff */
[C---:B------:R-:W-:Y:S01]  /*6780*/  FFMA R7, R27.reuse, R21, R7 ;  /* 0x000000151b077223 */ /* 0x040fe20000000007 */
[----:B------:R-:W-:Y:S01]  /*6790*/  LOP3.LUT R0, R30, 0xffff0000, RZ, 0xc0, !PT ;  /* 0xffff00001e007812 */ /* 0x000fe200078ec0ff */
[----:B------:R-:W-:Y:S01]  /*67a0*/  FFMA R4, R27, R16, R4 ;  /* 0x000000101b047223 */ /* 0x000fe20000000004 */
[C---:B------:R-:W-:Y:S01]  /*67b0*/  SHF.L.U32 R2, R31.reuse, 0x10, RZ ;  /* 0x000000101f027819 */ /* 0x040fe200000006ff */
[C---:B------:R-:W-:Y:S01]  /*67c0*/  FMUL R5, R24.reuse, R9 ;  /* 0x0000000918057220 */ /* 0x040fe20000400000 */
[----:B------:R-:W-:Y:S01]  /*67d0*/  LOP3.LUT R16, R31, 0xffff0000, RZ, 0xc0, !PT ;  /* 0xffff00001f107812 */ /* 0x000fe200078ec0ff */
[----:B------:R-:W-:Y:S01]  /*67e0*/  FMUL R6, R24, R10 ;  /* 0x0000000a18067220 */ /* 0x000fe20000400000 */
[----:B------:R-:W-:Y:S01]  /*67f0*/  F2FP.BF16.F32.PACK_AB R33, R7, R3 ;  /* 0x000000030721723e */ /* 0x000fe200000010ff */
[C---:B------:R-:W-:Y:S01]  /*6800*/  FFMA R5, R27.reuse, R0, R5 ;  /* 0x000000001b057223 */ /* 0x040fe20000000005 */
[C---:B------:R-:W-:Y:S01]  /*6810*/  SHF.L.U32 R0, R36.reuse, 0x10, RZ ;  /* 0x0000001024007819 */ /* 0x040fe200000006ff */
[----:B------:R-:W-:Y:S01]  /*6820*/  FFMA R6, R27, R2, R6 ;  /* 0x000000021b067223 */ /* 0x000fe20000000006 */
[----:B------:R-:W-:Y:S01]  /*6830*/  LOP3.LUT R2, R36, 0xffff0000, RZ, 0xc0, !PT ;  /* 0xffff000024027812 */ /* 0x000fe200078ec0ff */
[C---:B------:R-:W-:Y:S01]  /*6840*/  FMUL R11, R24.reuse, R11 ;  /* 0x0000000b180b7220 */ /* 0x040fe20000400000 */
[----:B------:R-:W-:Y:S01]  /*6850*/  SHF.L.U32 R3, R37, 0x10, RZ ;  /* 0x0000001025037819 */ /* 0x000fe200000006ff */
[C---:B------:R-:W-:Y:S01]  /*6860*/  FMUL R9, R24.reuse, R13 ;  /* 0x0000000d18097220 */ /* 0x040fe20000400000 */
[----:B------:R-:W-:Y:S01]  /*6870*/  F2FP.BF16.F32.PACK_AB R34, R5, R4 ;  /* 0x000000040522723e */ /* 0x000fe200000010ff */
[C---:B------:R-:W-:Y:S01]  /*6880*/  FMUL R10, R24.reuse, R14 ;  /* 0x0000000e180a7220 */ /* 0x040fe20000400000 */
[C---:B------:R-:W-:Y:S01]  /*6890*/  FFMA R11, R27.reuse, R16, R11 ;  /* 0x000000101b0b7223 */ /* 0x040fe2000000000b */
[C---:B------:R-:W-:Y:S01]  /*68a0*/  FFMA R8, R27.reuse, R0, R8 ;  /* 0x000000001b087223 */ /* 0x040fe20000000008 */
[----:B------:R-:W-:Y:S01]  /*68b0*/  FFMA R9, R27, R2, R9 ;  /* 0x000000021b097223 */ /* 0x000fe20000000009 */
[----:B------:R-:W-:Y:S01]  /*68c0*/  LOP3.LUT R0, R37, 0xffff0000, RZ, 0xc0, !PT ;  /* 0xffff000025007812 */ /* 0x000fe200078ec0ff */
[----:B------:R-:W-:Y:S01]  /*68d0*/  FFMA R10, R27, R3, R10 ;  /* 0x000000031b0a7223 */ /* 0x000fe2000000000a */
[----:B------:R-:W-:Y:S01]  /*68e0*/  FMUL R15, R24, R15 ;  /* 0x0000000f180f7220 */ /* 0x000fe20000400000 */
[----:B------:R-:W-:Y:S01]  /*68f0*/  SHF.L.U32 R2, R38, 0x10, RZ ;  /* 0x0000001026027819 */ /* 0x000fe200000006ff */
[----:B------:R-:W-:Y:S01]  /*6900*/  FMUL R13, R24, R17 ;  /* 0x00000011180d7220 */ /* 0x000fe20000400000 */
[----:B------:R-:W-:Y:S01]  /*6910*/  LOP3.LUT R3, R38, 0xffff0000, RZ, 0xc0, !PT ;  /* 0xffff000026037812 */ /* 0x000fe200078ec0ff */
[C---:B------:R-:W-:Y:S01]  /*6920*/  FMUL R14, R24.reuse, R18 ;  /* 0x00000012180e7220 */ /* 0x040fe20000400000 */
[----:B------:R-:W-:Y:S01]  /*6930*/  SHF.L.U32 R4, R39, 0x10, RZ ;  /* 0x0000001027047819 */ /* 0x000fe200000006ff */
[----:B------:R-:W-:Y:S01]  /*6940*/  FFMA R15, R27, R0, R15 ;  /* 0x000000001b0f7223 */ /* 0x000fe2000000000f */
[----:B------:R-:W-:Y:S01]  /*6950*/  LOP3.LUT R5, R39, 0xffff0000, RZ, 0xc0, !PT ;  /* 0xffff000027057812 */ /* 0x000fe200078ec0ff */
[----:B------:R-:W-:Y:S01]  /*6960*/  FMUL R19, R24, R19 ;  /* 0x0000001318137220 */ /* 0x000fe20000400000 */
[C---:B------:R-:W-:Y:S01]  /*6970*/  FFMA R12, R27.reuse, R2, R12 ;  /* 0x000000021b0c7223 */ /* 0x040fe2000000000c */
[C---:B------:R-:W-:Y:S01]  /*6980*/  FFMA R13, R27.reuse, R3, R13 ;  /* 0x000000031b0d7223 */ /* 0x040fe2000000000d */
[C---:B------:R-:W-:Y:S01]  /*6990*/  FFMA R14, R27.reuse, R4, R14 ;  /* 0x000000041b0e7223 */ /* 0x040fe2000000000e */
[----:B------:R-:W-:Y:S01]  /*69a0*/  FFMA R19, R27, R5, R19 ;  /* 0x000000051b137223 */ /* 0x000fe20000000013 */
[----:B------:R-:W-:Y:S02]  /*69b0*/  F2FP.BF16.F32.PACK_AB R35, R11, R6 ;  /* 0x000000060b23723e */ /* 0x000fe400000010ff */
[----:B------:R-:W-:Y:S02]  /*69c0*/  F2FP.BF16.F32.PACK_AB R8, R9, R8 ;  /* 0x000000080908723e */ /* 0x000fe400000010ff */
[----:B------:R-:W-:Y:S01]  /*69d0*/  F2FP.BF16.F32.PACK_AB R9, R15, R10 ;  /* 0x0000000a0f09723e */ /* 0x000fe200000010ff */
[----:B------:R1:W-:Y:S01]  /*69e0*/  STSM.16.M88.4 [R60+0x200], R32 ;  /* 0x000200203c007844 */ /* 0x0003e20000000200 */
[----:B------:R-:W-:Y:S02]  /*69f0*/  F2FP.BF16.F32.PACK_AB R10, R13, R12 ;  /* 0x0000000c0d0a723e */ /* 0x000fe400000010ff */
[----:B------:R-:W-:Y:S05]  /*6a00*/  F2FP.BF16.F32.PACK_AB R11, R19, R14 ;  /* 0x0000000e130b723e */ /* 0x000fea00000010ff */
[----:B------:R1:W-:Y:S01]  /*6a10*/  STSM.16.M88.4 [R59+0x200], R8 ;  /* 0x000200083b007844 */ /* 0x0003e20000000200 */
[----:B------:R-:W-:Y:S01]  /*6a20*/  @!PT LDS RZ, [RZ] ;  /* 0x00000000fffff984 */ /* 0x000fe20000000800 */
[----:B------:R-:W-:Y:S01]  /*6a30*/  @!PT LDS RZ, [RZ] ;  /* 0x00000000fffff984 */ /* 0x000fe20000000800 */
[----:B------:R-:W-:Y:S01]  /*6a40*/  @!PT LDS RZ, [RZ] ;  /* 0x00000000fffff984 */ /* 0x000fe20000000800 */
[----:B------:R-:W-:Y:S01]  /*6a50*/  @!PT LDS RZ, [RZ] ;  /* 0x00000000fffff984 */ /* 0x000fe20000000800 */
[----:B------:R3:W-:Y:S07]  /*6a60*/  MEMBAR.ALL.CTA ;  /* 0x0000000000007992 */ /* 0x0007ee0000008000 */
[----:B---3--:R-:W3:Y:S02]  /*6a70*/  FENCE.VIEW.ASYNC.S ;  /* 0x00000000000073c6 */ /* 0x008ee40000000000 */
[----:B---3--:R-:W-:Y:S06]  /*6a80*/  BAR.SYNC.DEFER_BLOCKING 0x1, 0x80 ;  /* 0x0042000000007b1d */ /* 0x008fec0000010000 */
[----:B------:R-:W-:Y:S05]  /*6a90*/  @P0 BRA `(.L_x_111) ;  /* 0x0000000000280947 */ /* 0x000fea0003800000 */
[----:B------:R-:W3:Y:S01]  /*6aa0*/  LDCU.64 UR6, c[0x0][0x348] ;  /* 0x00006900ff0677ac */ /* 0x000ee20008000a00 */
[----:B------:R-:W-:Y:S01]  /*6ab0*/  UIADD3 UR4, UPT, UPT, UR44, 0x200, URZ ;  /* 0x000002002c047890 */ /* 0x000fe2000fffe0ff */
[----:B------:R-:W-:Y:S05]  /*6ac0*/  UMOV UR51, UR36 ;  /* 0x0000002400337c82 */ /* 0x000fea0008000000 */
[----:B------:R-:W-:Y:S04]  /*6ad0*/  MOV R50, UR4 ;  /* 0x0000000400327c02 */ /* 0x000fe80008000f00 */
[----:B------:R-:W-:Y:S01]  /*6ae0*/  R2UR UR48, R50 ;  /* 0x00000000323072ca */ /* 0x000fe200000e0000 */
[----:B---3--:R-:W-:Y:S04]  /*6af0*/  UIADD3 UR4, UP0, UPT, UR6, 0x680, URZ ;  /* 0x0000068006047890 */ /* 0x008fe8000ff1e0ff */
[----:B------:R-:W-:Y:S09]  /*6b00*/  UIADD3.X UR5, UPT, UPT, URZ, UR7, URZ, UP0, !UPT ;  /* 0x00000007ff057290 */ /* 0x000ff200087fe4ff */
[----:B------:R3:W-:Y:S01]  /*6b10*/  UTMASTG.3D [UR48], [UR4] ;  /* 0x00000030040073b5 */ /* 0x0007e20008010000 */
[----:B------:R0:W-:Y:S01]  /*6b20*/  UTMACMDFLUSH ;  /* 0x00000000000079b7 */ /* 0x0001e20000000000 */
[----:B---3--:R-:W-:Y:S04]  /*6b30*/  DEPBAR.LE SB0, 0x1 ;  /* 0x000080400000791a */ /* 0x008fe80000000000 */
.L_x_111:
[----:B------:R-:W-:Y:S05]  /*6b40*/  BSYNC.RECONVERGENT B0 ;  /* 0x0000000000007941 */ /* 0x000fea0003800200 */
.L_x_110:
[----:B------:R-:W-:Y:S01]  /*6b50*/  BAR.SYNC.DEFER_BLOCKING 0x1, 0x80 ;  /* 0x0042000000007b1d */ /* 0x000fe20000010000 */
[----:B------:R-:W-:Y:S01]  /*6b60*/  ISETP.NE.AND P1, PT, R58, RZ, PT ;  /* 0x000000ff3a00720c */ /* 0x000fe20003f25270 */
[----:B------:R-:W-:Y:S01]  /*6b70*/  UISETP.NE.AND UP0, UPT, UR47, URZ, UPT ;  /* 0x000000ff2f00728c */ /* 0x000fe2000bf05270 */
[----:B------:R-:W-:Y:S11]  /*6b80*/  LEA R4, R61, UR44, 0x3 ;  /* 0x0000002c3d047c11 */ /* 0x000ff6000f8e18ff */
[----:B------:R-:W-:Y:S01]  /*6b90*/  @P1 SHF.L.U32 R3, R55, 0x1f, RZ ;  /* 0x0000001f37031819 */ /* 0x000fe200000006ff */
[----:B------:R-:W-:Y:S06]  /*6ba0*/  BRA.U !UP0, `(.L_x_112) ;  /* 0x0000000108247547 */ /* 0x000fec000b800000 */
[----:B------:R-:W3:Y:S01]  /*6bb0*/  S2R R0, SR_CgaCtaId ;  /* 0x0000000000007919 */ /* 0x000ee20000008800 */
[----:B------:R-:W-:Y:S01]  /*6bc0*/  IMAD.U32 R2, RZ, RZ, UR46 ;  /* 0x0000002eff027e24 */ /* 0x000fe2000f8e00ff */
[----:B------:R-:W-:Y:S04]  /*6bd0*/  UIADD3 UR4, UPT, UPT, UR46, 0x1, URZ ;  /* 0x000000012e047890 */ /* 0x000fe8000fffe0ff */
[----:B------:R-:W-:Y:S01]  /*6be0*/  @P1 LEA R2, R2, UR44, 0x3 ;  /* 0x0000002c02021c11 */ /* 0x000fe2000f8e18ff */
[----:B------:R-:W-:Y:S04]  /*6bf0*/  UISETP.NE.AND UP0, UPT, UR4, 0x4, UPT ;  /* 0x000000040400788c */ /* 0x000fe8000bf05270 */
[----:B------:R-:W-:Y:S01]  /*6c00*/  @P1 VIADD R2, R2, 0xa0 ;  /* 0x000000a002021836 */ /* 0x000fe20000000000 */
[----:B------:R-:W-:Y:S04]  /*6c10*/  USEL UR46, UR4, URZ, UP0 ;  /* 0x000000ff042e7287 */ /* 0x000fe80008000000 */
[----:B---3--:R-:W-:Y:S04]  /*6c20*/  @P1 PRMT R0, R0, 0x654, R2 ;  /* 0x0000065400001816 */ /* 0x008fe80000000002 */
[----:B------:R3:W-:Y:S04]  /*6c30*/  @P1 SYNCS.ARRIVE.TRANS64.RED.A1T0 RZ, [R0+URZ], RZ ;  /* 0x000000ff00ff19a7 */ /* 0x0007e800081004ff */
.L_x_112:
[----:B------:R-:W4:Y:S01]  /*6c40*/  @P1 SYNCS.PHASECHK.TRANS64.TRYWAIT P0, [R4+URZ+0x80], R3 ;  /* 0x00008003040015a7 */ /* 0x000f2200080011ff */
[----:B------:R-:W-:Y:S01]  /*6c50*/  BSSY B1, `(.L_x_113) ;  /* 0x0000013000017945 */ /* 0x000fe20003800000 */
[----:B----4-:R-:W-:Y:S03]  /*6c60*/  @P1 SEL R63, RZ, 0x1, !P0 ;  /* 0x00000001ff3f1807 */ /* 0x010fe60004000000 */
[----:B------:R-:W-:Y:S05]  /*6c70*/  @!P1 BRA `(.L_x_114) ;  /* 0x0000000000409947 */ /* 0x000fea0003800000 */
[----:B------:R-:W-:Y:S01]  /*6c80*/  ISETP.NE.AND P1, PT, R64, RZ, PT ;  /* 0x000000ff4000720c */ /* 0x000fe20003f25270 */
[----:B------:R-:W-:Y:S01]  /*6c90*/  BSSY B0, `(.L_x_115) ;  /* 0x0000009000007945 */ /* 0x000fe20003800000 */
[----:B------:R-:W-:Y:S11]  /*6ca0*/  ISETP.NE.AND P0, PT, R63, RZ, PT ;  /* 0x000000ff3f00720c */ /* 0x000ff60003f05270 */
[----:B------:R-:W-:Y:S05]  /*6cb0*/  @P1 IMAD R3, R61, 0x1000, R62 ;  /* 0x000010003d031824 */ /* 0x000fea00078e023e */
[----:B------:R-:W-:Y:S05]  /*6cc0*/  @P1 IADD3 R2, PT, PT, R3, UR44, RZ ;  /* 0x0000002c03021c10 */ /* 0x000fea000fffe0ff */
[----:B------:R-:W-:Y:S01]  /*6cd0*/  @P1 IMAD.IADD R2, R56, 0x1, R2 ;  /* 0x0000000138021824 */ /* 0x000fe200078e0202 */
[----:B------:R-:W-:Y:S06]  /*6ce0*/  @P0 BRA `(.L_x_116) ;  /* 0x00000000000c0947 */ /* 0x000fec0003800000 */
[----:B---3--:R-:W-:Y:S04]  /*6cf0*/  SHF.L.U32 R0, R55, 0x1f, RZ ;  /* 0x0000001f37007819 */ /* 0x008fe800000006ff */
[----:B------:R-:W3:Y:S02]  /*6d00*/  SYNCS.PHASECHK.TRANS64.TRYWAIT P0, [R4+URZ+0x80], R0 ;  /* 0x00008000040075a7 */ /* 0x000ee400080011ff */
[----:B---3--:R-:W-:Y:S05]  /*6d10*/  @!P0 BRA `(.L_x_117) ;  /* 0x0000002800088947 */ /* 0x008fea0003800000 */
.L_x_116:
[----:B------:R-:W-:Y:S05]  /*6d20*/  BSYNC B0 ;  /* 0x0000000000007941 */ /* 0x000fea0003800000 */
.L_x_115:
[----:B------:R-:W-:Y:S02]  /*6d30*/  ISETP.NE.AND P0, PT, R64, RZ, PT ;  /* 0x000000ff4000720c */ /* 0x000fe40003f05270 */
[----:B------:R-:W-:Y:S11]  /*6d40*/  IADD3 R61, PT, PT, R61, 0x1, RZ ;  /* 0x000000013d3d7810 */ /* 0x000ff60007ffe0ff */
[----:B------:R-:W-:Y:S05]  /*6d50*/  @P0 WARPSYNC.ALL ;  /* 0x0000000000000948 */ /* 0x000fea0003800000 */
[----:B------:R4:W1:Y:S04]  /*6d60*/  @P0 LDSM.16.M88.4 R28, [R3+UR44+0x200] ;  /* 0x0002002c031c083b */ /* 0x0008680008000200 */
[----:B------:R4:W1:Y:S02]  /*6d70*/  @P0 LDSM.16.M88.4 R36, [R2+0x200] ;  /* 0x000200000224083b */ /* 0x0008640000000200 */
.L_x_114:
[----:B------:R-:W-:Y:S05]  /*6d80*/  BSYNC B1 ;  /* 0x0000000000017941 */ /* 0x000fea0003800000 */
.L_x_113:
[----:B---3--:R-:W-:Y:S05]  /*6d90*/  VIADD R0, R25, 0x20 ;  /* 0x0000002019007836 */ /* 0x008fea0000000000 */
[----:B------:R-:W-:Y:S04]  /*6da0*/  SHF.R.U32.HI R0, RZ, 0x15, R0 ;  /* 0x00000015ff007819 */ /* 0x000fe80000011600 */
[----:B------:R-:W-:Y:S11]  /*6db0*/  LOP3.LUT P0, RZ, R0, 0x3, R46, 0x48, !PT ;  /* 0x0000000300ff7812 */ /* 0x000ff6000780482e */
[----:B------:R-:W-:Y:S02]  /*6dc0*/  @!UPT UIADD3 URZ, UPT, UPT, URZ, URZ, URZ ;  /* 0x000000fffffff290 */ /* 0x000fe4000fffe0ff */
[----:B------:R-:W-:Y:S05]  /*6dd0*/  @!P0 BRA `(.L_x_118) ;  /* 0x0000000000408947 */ /* 0x000fea0003800000 */
[----:B------:R-:W3:Y:S01]  /*6de0*/  LDCU.64 UR8, c[0x4][0x70] ;  /* 0x01000e00ff0877ac */ /* 0x000ee20008000a00 */
[----:B----4-:R-:W-:Y:S01]  /*6df0*/  MOV R3, 0x0 ;  /* 0x0000000000037802 */ /* 0x010fe20000000f00 */
[----:B------:R-:W-:Y:S02]  /*6e00*/  HFMA2 R12, -RZ, RZ, 0, 5.9604644775390625e-08 ;  /* 0x00000001ff0c7431 */ /* 0x000fe400000001ff */
[----:B-1----:R-:W-:Y:S02]  /*6e10*/  IMAD.MOV.U32 R8, RZ, RZ, 0x192 ;  /* 0x00000192ff087424 */ /* 0x002fe400078e00ff */
[----:B------:R-:W-:Y:S01]  /*6e20*/  IMAD.MOV.U32 R13, RZ, RZ, RZ ;  /* 0x000000ffff0d7224 */ /* 0x000fe200078e00ff */
[----:B------:R-:W1:Y:S01]  /*6e30*/  LDCU.64 UR6, c[0x4][0x78] ;  /* 0x01000f00ff0677ac */ /* 0x000e620008000a00 */
[----:B------:R-:W4:Y:S01]  /*6e40*/  LDC.64 R2, c[0x4][R3] ;  /* 0x0100000003027b82 */ /* 0x000f220000000a00 */
[----:B------:R-:W5:Y:S01]  /*6e50*/  LDCU.64 UR4, c[0x4][0x10] ;  /* 0x01000200ff0477ac */ /* 0x000f620008000a00 */
[----:B---3--:R-:W-:Y:S01]  /*6e60*/  MOV R5, UR9 ;  /* 0x0000000900057c02 */ /* 0x008fe20008000f00 */
[----:B------:R-:W-:Y:S01]  /*6e70*/  IMAD.U32 R4, RZ, RZ, UR8 ;  /* 0x00000008ff047e24 */ /* 0x000fe2000f8e00ff */
[----:B-1----:R-:W-:Y:S01]  /*6e80*/  MOV R7, UR7 ;  /* 0x0000000700077c02 */ /* 0x002fe20008000f00 */
[----:B------:R-:W-:Y:S01]  /*6e90*/  IMAD.U32 R6, RZ, RZ, UR6 ;  /* 0x00000006ff067e24 */ /* 0x000fe2000f8e00ff */
[----:B-----5:R-:W-:Y:S01]  /*6ea0*/  MOV R11, UR5 ;  /* 0x00000005000b7c02 */ /* 0x020fe20008000f00 */
[----:B------:R-:W-:Y:S02]  /*6eb0*/  IMAD.U32 R10, RZ, RZ, UR4 ;  /* 0x00000004ff0a7e24 */ /* 0x000fe4000f8e00ff */
[----:B------:R-:W-:Y:S07]  /*6ec0*/  LEPC R20, `(.L_x_118) ;  /* 0x000000001014794e */ /* 0x000fee0000000000 */
[----:B--2-4-:R-:W-:Y:S05]  /*6ed0*/  CALL.ABS.NOINC R2 ;  /* 0x0000000002007343 */ /* 0x014fea0003c00000 */
.L_x_118:
[----:B-1--4-:R-:W-:Y:S01]  /*6ee0*/  SHF.L.U32 R3, R28, 0x10, RZ ;  /* 0x000000101c037819 */ /* 0x012fe200000006ff */
[----:B------:R-:W-:Y:S05]  /*6ef0*/  WARPSYNC.ALL ;  /* 0x0000000000007948 */ /* 0x000fea0003800000 */
[----:B------:R-:W-:Y:S01]  /*6f00*/  R2UR UR4, R25 ;  /* 0x00000000190472ca */ /* 0x000fe200000e0000 */
[----:B------:R-:W1:Y:S01]  /*6f10*/  S2R R65, SR_CgaCtaId ;  /* 0x0000000000417919 */ /* 0x000e620000008800 */
[C---:B------:R-:W-:Y:S01]  /*6f20*/  SHF.L.U32 R20, R29.reuse, 0x10, RZ ;  /* 0x000000101d147819 */ /* 0x040fe200000006ff */
[----:B------:R-:W-:Y:S01]  /*6f30*/  BSSY.RECONVERGENT B0, `(.L_x_119) ;  /* 0x0000054000007945 */ /* 0x000fe20003800200 */
[----:B------:R-:W-:Y:S02]  /*6f40*/  LOP3.LUT R21, R29, 0xffff0000, RZ, 0xc0, !PT ;  /* 0xffff00001d157812 */ /* 0x000fe400078ec0ff */
[----:B------:R-:W-:Y:S02]  /*6f50*/  ISETP.NE.AND P6, PT, R58, RZ, PT ;  /* 0x000000ff3a00720c */ /* 0x000fe40003fc5270 */
[----:B------:R-:W-:Y:S05]  /*6f60*/  ISETP.NE.AND P0, PT, R57, RZ, PT ;  /* 0x000000ff3900720c */ /* 0x000fea0003f05270 */
[----:B------:R-:W3:Y:S02]  /*6f70*/  LDTM.16dp256bit.x4 R4, tmem[UR4+0x20] ;  /* 0x00002004000479ee */ /* 0x000ee40008120000 */
[----:B---3--:R-:W-:Y:S01]  /*6f80*/  FMUL R0, R24, R4 ;  /* 0x0000000418007220 */ /* 0x008fe20000400000 */
[----:B------:R-:W-:Y:S01]  /*6f90*/  LOP3.LUT R4, R28, 0xffff0000, RZ, 0xc0, !PT ;  /* 0xffff00001c047812 */ /* 0x000fe200078ec0ff */
[C---:B------:R-:W-:Y:S01]  /*6fa0*/  FMUL R2, R24.reuse, R5 ;  /* 0x0000000518027220 */ /* 0x040fe20000400000 */
[C---:B------:R-:W-:Y:S01]  /*6fb0*/  FMUL R7, R24.reuse, R7 ;  /* 0x0000000718077220 */ /* 0x040fe20000400000 */
[C---:B------:R-:W-:Y:S01]  /*6fc0*/  FFMA R0, R27.reuse, R3, R0 ;  /* 0x000000031b007223 */ /* 0x040fe20000000000 */
[C---:B------:R-:W-:Y:S01]  /*6fd0*/  FMUL R3, R24.reuse, R6 ;  /* 0x0000000618037220 */ /* 0x040fe20000400000 */
[C---:B------:R-:W-:Y:S01]  /*6fe0*/  FFMA R2, R27.reuse, R4, R2 ;  /* 0x000000041b027223 */ /* 0x040fe20000000002 */
[C---:B------:R-:W-:Y:S01]  /*6ff0*/  FMUL R4, R24.reuse, R8 ;  /* 0x0000000818047220 */ /* 0x040fe20000400000 */
[----:B------:R-:W-:Y:S01]  /*7000*/  FMUL R8, R24, R12 ;  /* 0x0000000c18087220 */ /* 0x000fe20000400000 */
[C---:B------:R-:W-:Y:S01]  /*7010*/  FFMA R3, R27.reuse, R20, R3 ;  /* 0x000000141b037223 */ /* 0x040fe20000000003 */
[----:B------:R-:W-:Y:S01]  /*7020*/  FFMA R7, R27, R21, R7 ;  /* 0x000000151b077223 */ /* 0x000fe20000000007 */
[----:B------:R-:W-:Y:S01]  /*7030*/  F2FP.BF16.F32.PACK_AB R32, R2, R0 ;  /* 0x000000000220723e */ /* 0x000fe200000010ff */
[----:B------:R-:W-:Y:S01]  /*7040*/  FMUL R12, R24, R16 ;  /* 0x00000010180c7220 */ /* 0x000fe20000400000 */
[----:B------:R-:W-:Y:S01]  /*7050*/  SHF.L.U32 R16, R30, 0x10, RZ ;  /* 0x000000101e107819 */ /* 0x000fe200000006ff */
[----:B------:R-:W-:Y:S01]  /*7060*/  FMUL R5, R24, R9 ;  /* 0x0000000918057220 */ /* 0x000fe20000400000 */
[----:B------:R-:W-:Y:S01]  /*7070*/  LOP3.LUT R0, R30, 0xffff0000, RZ, 0xc0, !PT ;  /* 0xffff00001e007812 */ /* 0x000fe200078ec0ff */
[C---:B------:R-:W-:Y:S01]  /*7080*/  FMUL R6, R24.reuse, R10 ;  /* 0x0000000a18067220 */ /* 0x040fe20000400000 */
[----:B------:R-:W-:Y:S01]  /*7090*/  SHF.L.U32 R2, R31, 0x10, RZ ;  /* 0x000000101f027819 */ /* 0x000fe200000006ff */
[----:B------:R-:W-:Y:S01]  /*70a0*/  FFMA R4, R27, R16, R4 ;  /* 0x000000101b047223 */ /* 0x000fe20000000004 */
[----:B------:R-:W-:Y:S01]  /*70b0*/  F2FP.BF16.F32.PACK_AB R33, R7, R3 ;  /* 0x000000030721723e */ /* 0x000fe200000010ff */
[----:B------:R-:W-:Y:S01]  /*70c0*/  FFMA R5, R27, R0, R5 ;  /* 0x000000001b057223 */ /* 0x000fe20000000005 */
[----:B------:R-:W-:Y:S01]  /*70d0*/  LOP3.LUT R3, R31, 0xffff0000, RZ, 0xc0, !PT ;  /* 0xffff00001f037812 */ /* 0x000fe200078ec0ff */
[----:B------:R-:W-:Y:S01]  /*70e0*/  FMUL R11, R24, R11 ;  /* 0x0000000b180b7220 */ /* 0x000fe20000400000 */
[C---:B------:R-:W-:Y:S01]  /*70f0*/  SHF.L.U32 R0, R36.reuse, 0x10, RZ ;  /* 0x0000001024007819 */ /* 0x040fe200000006ff */
[C---:B------:R-:W-:Y:S01]  /*7100*/  FFMA R6, R27.reuse, R2, R6 ;  /* 0x000000021b067223 */ /* 0x040fe20000000006 */
[----:B------:R-:W-:Y:S01]  /*7110*/  LOP3.LUT R2, R36, 0xffff0000, RZ, 0xc0, !PT ;  /* 0xffff000024027812 */ /* 0x000fe200078ec0ff */
[----:B------:R-:W-:Y:S01]  /*7120*/  FFMA R11, R27, R3, R11 ;  /* 0x000000031b0b7223 */ /* 0x000fe2000000000b */
[----:B------:R-:W-:Y:S01]  /*7130*/  SHF.L.U32 R3, R37, 0x10, RZ ;  /* 0x0000001025037819 */ /* 0x000fe200000006ff */
[C---:B------:R-:W-:Y:S01]  /*7140*/  FMUL R9, R24.reuse, R13 ;  /* 0x0000000d18097220 */ /* 0x040fe20000400000 */
[----:B------:R-:W-:Y:S01]  /*7150*/  F2FP.BF16.F32.PACK_AB R34, R5, R4 ;  /* 0x000000040522723e */ /* 0x000fe200000010ff */
[----:B------:R-:W-:Y:S01]  /*7160*/  FMUL R10, R24, R14 ;  /* 0x0000000e180a7220 */ /* 0x000fe20000400000 */
[----:B------:R-:W-:Y:S01]  /*7170*/  SHF.L.U32 R4, R39, 0x10, RZ ;  /* 0x0000001027047819 */ /* 0x000fe200000006ff */
[----:B------:R-:W-:Y:S01]  /*7180*/  FFMA R8, R27, R0, R8 ;  /* 0x000000001b087223 */ /* 0x000fe20000000008 */
[----:B------:R-:W-:Y:S01]  /*7190*/  LOP3.LUT R0, R37, 0xffff0000, RZ, 0xc0, !PT ;  /* 0xffff000025007812 */ /* 0x000fe200078ec0ff */
[C---:B------:R-:W-:Y:S01]  /*71a0*/  FFMA R9, R27.reuse, R2, R9 ;  /* 0x000000021b097223 */ /* 0x040fe20000000009 */
[C---:B------:R-:W-:Y:S01]  /*71b0*/  SHF.L.U32 R2, R38.reuse, 0x10, RZ ;  /* 0x0000001026027819 */ /* 0x040fe200000006ff */
[----:B------:R-:W-:Y:S01]  /*71c0*/  FFMA R10, R27, R3, R10 ;  /* 0x000000031b0a7223 */ /* 0x000fe2000000000a */
[----:B------:R-:W-:Y:S01]  /*71d0*/  LOP3.LUT R3, R38, 0xffff0000, RZ, 0xc0, !PT ;  /* 0xffff000026037812 */ /* 0x000fe200078ec0ff */
[C---:B------:R-:W-:Y:S01]  /*71e0*/  FMUL R15, R24.reuse, R15 ;  /* 0x0000000f180f7220 */ /* 0x040fe20000400000 */
[----:B------:R-:W-:Y:S01]  /*71f0*/  LOP3.LUT R5, R39, 0xffff0000, RZ, 0xc0, !PT ;  /* 0xffff000027057812 */ /* 0x000fe200078ec0ff */
[C---:B------:R-:W-:Y:S01]  /*7200*/  FMUL R13, R24.reuse, R17 ;  /* 0x00000011180d7220 */ /* 0x040fe20000400000 */
[----:B------:R-:W-:Y:S01]  /*7210*/  F2FP.BF16.F32.PACK_AB R35, R11, R6 ;  /* 0x000000060b23723e */ /* 0x000fe200000010ff */
[C---:B------:R-:W-:Y:S01]  /*7220*/  FMUL R14, R24.reuse, R18 ;  /* 0x00000012180e7220 */ /* 0x040fe20000400000 */
[C---:B------:R-:W-:Y:S01]  /*7230*/  FFMA R15, R27.reuse, R0, R15 ;  /* 0x000000001b0f7223 */ /* 0x040fe2000000000f */
[----:B------:R-:W-:Y:S01]  /*7240*/  FMUL R19, R24, R19 ;  /* 0x0000001318137220 */ /* 0x000fe20000400000 */
[----:B------:R-:W-:Y:S01]  /*7250*/  FFMA R12, R27, R2, R12 ;  /* 0x000000021b0c7223 */ /* 0x000fe2000000000c */
[----:B------:R3:W-:Y:S01]  /*7260*/  STSM.16.M88.4 [R60+0x1200], R32 ;  /* 0x001200203c007844 */ /* 0x0007e20000000200 */
[----:B------:R-:W-:Y:S01]  /*7270*/  F2FP.BF16.F32.PACK_AB R8, R9, R8 ;  /* 0x000000080908723e */ /* 0x000fe200000010ff */
[----:B------:R-:W-:Y:S01]  /*7280*/  FFMA R13, R27, R3, R13 ;  /* 0x000000031b0d7223 */ /* 0x000fe2000000000d */
[----:B------:R-:W-:Y:S01]  /*7290*/  F2FP.BF16.F32.PACK_AB R9, R15, R10 ;  /* 0x0000000a0f09723e */ /* 0x000fe200000010ff */
[C---:B------:R-:W-:Y:S01]  /*72a0*/  FFMA R14, R27.reuse, R4, R14 ;  /* 0x000000041b0e7223 */ /* 0x040fe2000000000e */
[----:B------:R-:W-:Y:S01]  /*72b0*/  FFMA R19, R27, R5, R19 ;  /* 0x000000051b137223 */ /* 0x000fe20000000013 */
[----:B------:R-:W-:Y:S02]  /*72c0*/  MOV R0, UR46 ;  /* 0x0000002e00007c02 */ /* 0x000fe40008000f00 */
[----:B------:R-:W-:Y:S02]  /*72d0*/  F2FP.BF16.F32.PACK_AB R10, R13, R12 ;  /* 0x0000000c0d0a723e */ /* 0x000fe400000010ff */
[----:B------:R-:W-:Y:S02]  /*72e0*/  F2FP.BF16.F32.PACK_AB R11, R19, R14 ;  /* 0x0000000e130b723e */ /* 0x000fe400000010ff */
[----:B------:R-:W-:Y:S02]  /*72f0*/  @P6 LEA R0, R0, UR44, 0x3 ;  /* 0x0000002c00006c11 */ /* 0x000fe4000f8e18ff */
[----:B------:R-:W-:Y:S01]  /*7300*/  LEA R2, R61, UR44, 0x3 ;  /* 0x0000002c3d027c11 */ /* 0x000fe2000f8e18ff */
[----:B------:R3:W-:Y:S01]  /*7310*/  STSM.16.M88.4 [R59+0x1200], R8 ;  /* 0x001200083b007844 */ /* 0x0007e20000000200 */
[----:B------:R-:W-:Y:S02]  /*7320*/  @P6 IADD3 R0, PT, PT, R0, 0xa0, RZ ;  /* 0x000000a000006810 */ /* 0x000fe40007ffe0ff */
[----:B------:R-:W-:Y:S01]  /*7330*/  @P6 SHF.L.U32 R3, R55, 0x1f, RZ ;  /* 0x0000001f37036819 */ /* 0x000fe200000006ff */
[----:B------:R-:W-:Y:S01]  /*7340*/  @!PT LDS RZ, [RZ] ;  /* 0x00000000fffff984 */ /* 0x000fe20000000800 */
[----:B------:R-:W-:Y:S01]  /*7350*/  @!PT LDS RZ, [RZ] ;  /* 0x00000000fffff984 */ /* 0x000fe20000000800 */
[----:B------:R-:W-:Y:S01]  /*7360*/  @!PT LDS RZ, [RZ] ;  /* 0x00000000fffff984 */ /* 0x000fe20000000800 */
[----:B------:R-:W-:Y:S01]  /*7370*/  @!PT LDS RZ, [RZ] ;  /* 0x00000000fffff984 */ /* 0x000fe20000000800 */
[----:B------:R4:W-:Y:S06]  /*7380*/  MEMBAR.ALL.CTA ;  /* 0x0000000000007992 */ /* 0x0009ec0000008000 */
[----:B----4-:R-:W4:Y:S01]  /*7390*/  FENCE.VIEW.ASYNC.S ;  /* 0x00000000000073c6 */ /* 0x010f220000000000 */
[----:B-1----:R-:W-:Y:S01]  /*73a0*/  @P6 PRMT R0, R65, 0x654, R0 ;  /* 0x0000065441006816 */ /* 0x002fe20000000000 */
[----:B----4-:R-:W-:Y:S06]  /*73b0*/  BAR.SYNC.DEFER_BLOCKING 0x1, 0x80 ;  /* 0x0042000000007b1d */ /* 0x010fec0000010000 */
[----:B------:R-:W-:Y:S05]  /*73c0*/  @P0 BRA `(.L_x_120) ;  /* 0x0000000000280947 */ /* 0x000fea0003800000 */
[----:B------:R-:W1:Y:S01]  /*73d0*/  LDCU.64 UR6, c[0x0][0x348] ;  /* 0x00006900ff0677ac */ /* 0x000e620008000a00 */
[----:B------:R-:W-:Y:S02]  /*73e0*/  UIADD3 UR9, UPT, UPT, UR49, 0x20, URZ ;  /* 0x0000002031097890 */ /* 0x000fe4000fffe0ff */
[----:B------:R-:W-:Y:S01]  /*73f0*/  UIADD3 UR8, UPT, UPT, UR44, 0x1200, URZ ;  /* 0x000012002c087890 */ /* 0x000fe2000fffe0ff */
[----:B------:R-:W-:Y:S01]  /*7400*/  UMOV UR10, UR50 ;  /* 0x00000032000a7c82 */ /* 0x000fe20008000000 */
[----:B------:R-:W-:Y:S01]  /*7410*/  UMOV UR11, UR36 ;  /* 0x00000024000b7c82 */ /* 0x000fe20008000000 */
[----:B-1----:R-:W-:Y:S04]  /*7420*/  UIADD3 UR4, UP0, UPT, UR6, 0x680, URZ ;  /* 0x0000068006047890 */ /* 0x002fe8000ff1e0ff */
[----:B------:R-:W-:Y:S09]  /*7430*/  UIADD3.X UR5, UPT, UPT, URZ, UR7, URZ, UP0, !UPT ;  /* 0x00000007ff057290 */ /* 0x000ff200087fe4ff */
[----:B------:R1:W-:Y:S01]  /*7440*/  UTMASTG.3D [UR8], [UR4] ;  /* 0x00000008040073b5 */ /* 0x0003e20008010000 */
[----:B------:R0:W-:Y:S01]  /*7450*/  UTMACMDFLUSH ;  /* 0x00000000000079b7 */ /* 0x0001e20000000000 */
[----:B-1----:R-:W-:Y:S04]  /*7460*/  DEPBAR.LE SB0, 0x1 ;  /* 0x000080400000791a */ /* 0x002fe80000000000 */
.L_x_120:
[----:B------:R-:W-:Y:S05]  /*7470*/  BSYNC.RECONVERGENT B0 ;  /* 0x0000000000007941 */ /* 0x000fea0003800200 */
.L_x_119:
[----:B------:R-:W-:Y:S01]  /*7480*/  BAR.SYNC.DEFER_BLOCKING 0x1, 0x80 ;  /* 0x0042000000007b1d */ /* 0x000fe20000010000 */
[----:B------:R-:W-:Y:S04]  /*7490*/  UIADD3 UR4, UPT, UPT, UR46, 0x1, URZ ;  /* 0x000000012e047890 */ /* 0x000fe8000fffe0ff */
[----:B------:R-:W-:Y:S04]  /*74a0*/  UISETP.NE.AND UP0, UPT, UR4, 0x4, UPT ;  /* 0x000000040400788c */ /* 0x000fe8000bf05270 */
[----:B------:R-:W-:Y:S01]  /*74b0*/  USEL UR45, UR4, URZ, UP0 ;  /* 0x000000ff042d7287 */ /* 0x000fe20008000000 */
[----:B------:R1:W-:Y:S01]  /*74c0*/  @P6 SYNCS.ARRIVE.TRANS64.RED.A1T0 RZ, [R0+URZ], RZ ;  /* 0x000000ff00ff69a7 */ /* 0x0003e200081004ff */
[----:B------:R-:W-:Y:S01]  /*74d0*/  BSSY B1, `(.L_x_121) ;  /* 0x0000014000017945 */ /* 0x000fe20003800000 */
[----:B------:R-:W4:Y:S02]  /*74e0*/  @P6 SYNCS.PHASECHK.TRANS64.TRYWAIT P0, [R2+URZ+0x80], R3 ;  /* 0x00008003020065a7 */ /* 0x000f2400080011ff */
[----:B----4-:R-:W-:Y:S01]  /*74f0*/  @P6 SEL R63, RZ, 0x1, !P0 ;  /* 0x00000001ff3f6807 */ /* 0x010fe20004000000 */
[----:B-1----:R-:W-:Y:S06]  /*7500*/  @!P6 BRA `(.L_x_122) ;  /* 0x000000000040e947 */ /* 0x002fec0003800000 */
[----:B------:R-:W-:Y:S01]  /*7510*/  ISETP.NE.AND P1, PT, R64, RZ, PT ;  /* 0x000000ff4000720c */ /* 0x000fe20003f25270 */
[----:B------:R-:W-:Y:S01]  /*7520*/  BSSY B0, `(.L_x_123) ;  /* 0x0000009000007945 */ /* 0x000fe20003800000 */
[----:B------:R-:W-:Y:S11]  /*7530*/  ISETP.NE.AND P0, PT, R63, RZ, PT ;  /* 0x000000ff3f00720c */ /* 0x000ff60003f05270 */
[----:B------:R-:W-:Y:S05]  /*7540*/  @P1 IMAD R3, R61, 0x1000, R62 ;  /* 0x000010003d031824 */ /* 0x000fea00078e023e */
[----:B------:R-:W-:Y:S05]  /*7550*/  @P1 IADD3 R0, PT, PT, R3, UR44, RZ ;  /* 0x0000002c03001c10 */ /* 0x000fea000fffe0ff */
[----:B------:R-:W-:Y:S01]  /*7560*/  @P1 IMAD.IADD R0, R56, 0x1, R0 ;  /* 0x0000000138001824 */ /* 0x000fe200078e0200 */
[----:B------:R-:W-:Y:S06]  /*7570*/  @P0 BRA `(.L_x_124) ;  /* 0x00000000000c0947 */ /* 0x000fec0003800000 */
[----:B------:R-:W-:Y:S04]  /*7580*/  SHF.L.U32 R4, R55, 0x1f, RZ ;  /* 0x0000001f37047819 */ /* 0x000fe800000006ff */
[----:B------:R-:W1:Y:S02]  /*7590*/  SYNCS.PHASECHK.TRANS64.TRYWAIT P0, [R2+URZ+0x80], R4 ;  /* 0x00008004020075a7 */ /* 0x000e6400080011ff */
[----:B-1----:R-:W-:Y:S05]  /*75a0*/  @!P0 BRA `(.L_x_125) ;  /* 0x0000001c00f88947 */ /* 0x002fea0003800000 */
.L_x_124:
[----:B------:R-:W-:Y:S05]  /*75b0*/  BSYNC B0 ;  /* 0x0000000000007941 */ /* 0x000fea0003800000 */
.L_x_123:
[----:B------:R-:W-:Y:S02]  /*75c0*/  ISETP.NE.AND P0, PT, R64, RZ, PT ;  /* 0x000000ff4000720c */ /* 0x000fe40003f05270 */
[----:B------:R-:W-:Y:S11]  /*75d0*/  IADD3 R61, PT, PT, R61, 0x1, RZ ;  /* 0x000000013d3d7810 */ /* 0x000ff60007ffe0ff */
[----:B------:R-:W-:Y:S05]  /*75e0*/  @P0 WARPSYNC.ALL ;  /* 0x0000000000000948 */ /* 0x000fea0003800000 */
[----:B------:R4:W1:Y:S04]  /*75f0*/  @P0 LDSM.16.M88.4 R28, [R3+UR44+0x200] ;  /* 0x0002002c031c083b */ /* 0x0008680008000200 */
[----:B------:R4:W1:Y:S02]  /*7600*/  @P0 LDSM.16.M88.4 R36, [R0+0x200] ;  /* 0x000200000024083b */ /* 0x0008640000000200 */
.L_x_122:
[----:B------:R-:W-:Y:S05]  /*7610*/  BSYNC B1 ;  /* 0x0000000000017941 */ /* 0x000fea0003800000 */
.L_x_121:
[----:B----4-:R-:W-:Y:S05]  /*7620*/  VIADD R0, R25, 0x40 ;  /* 0x0000004019007836 */ /* 0x010fea0000000000 */
[----:B------:R-:W-:Y:S04]  /*7630*/  SHF.R.U32.HI R0, RZ, 0x15, R0 ;  /* 0x00000015ff007819 */ /* 0x000fe80000011600 */
[----:B------:R-:W-:Y:S11]  /*7640*/  LOP3.LUT P0, RZ, R0, 0x3, R46, 0x48, !PT ;  /* 0x0000000300ff7812 */ /* 0x000ff6000780482e */
[----:B------:R-:W-:Y:S02]  /*7650*/  @!UPT UIADD3 URZ, UPT, UPT, URZ, URZ, URZ ;  /* 0x000000fffffff290 */ /* 0x000fe4000fffe0ff */
[----:B------:R-:W-:Y:S05]  /*7660*/  @!P0 BRA `(.L_x_126) ;  /* 0x0000000000408947 */ /* 0x000fea0003800000 */
[----:B------:R-:W4:Y:S01]  /*7670*/  LDCU.64 UR8, c[0x4][0x70] ;  /* 0x01000e00ff0877ac */ /* 0x000f220008000a00 */
[----:B------:R-:W-:Y:S01]  /*7680*/  MOV R3, 0x0 ;  /* 0x0000000000037802 */ /* 0x000fe20000000f00 */
[----:B------:R-:W-:Y:S02]  /*7690*/  HFMA2 R12, -RZ, RZ, 0, 5.9604644775390625e-08 ;  /* 0x00000001ff0c7431 */ /* 0x000fe400000001ff */
[----:B---3--:R-:W-:Y:S02]  /*76a0*/  IMAD.MOV.U32 R8, RZ, RZ, 0x192 ;  /* 0x00000192ff087424 */ /* 0x008fe400078e00ff */
[----:B------:R-:W-:Y:S01]  /*76b0*/  IMAD.MOV.U32 R13, RZ, RZ, RZ ;  /* 0x000000ffff0d7224 */ /* 0x000fe200078e00ff */
[----:B------:R-:W3:Y:S01]  /*76c0*/  LDCU.64 UR6, c[0x4][0x78] ;  /* 0x01000f00ff0677ac */ /* 0x000ee20008000a00 */
[----:B-1----:R-:W1:Y:S01]  /*76d0*/  LDC.64 R2, c[0x4][R3] ;  /* 0x0100000003027b82 */ /* 0x002e620000000a00 */
[----:B------:R-:W5:Y:S01]  /*76e0*/  LDCU.64 UR4, c[0x4][0x10] ;  /* 0x01000200ff0477ac */ /* 0x000f620008000a00 */
[----:B----4-:R-:W-:Y:S01]  /*76f0*/  MOV R5, UR9 ;  /* 0x0000000900057c02 */ /* 0x010fe20008000f00 */
[----:B------:R-:W-:Y:S01]  /*7700*/  IMAD.U32 R4, RZ, RZ, UR8 ;  /* 0x00000008ff047e24 */ /* 0x000fe2000f8e00ff */
[----:B---3--:R-:W-:Y:S01]  /*7710*/  MOV R7, UR7 ;  /* 0x0000000700077c02 */ /* 0x008fe20008000f00 */
[----:B------:R-:W-:Y:S01]  /*7720*/  IMAD.U32 R6, RZ, RZ, UR6 ;  /* 0x00000006ff067e24 */ /* 0x000fe2000f8e00ff */
[----:B-----5:R-:W-:Y:S01]  /*7730*/  MOV R11, UR5 ;  /* 0x00000005000b7c02 */ /* 0x020fe20008000f00 */
[----:B------:R-:W-:Y:S02]  /*7740*/  IMAD.U32 R10, RZ, RZ, UR4 ;  /* 0x00000004ff0a7e24 */ /* 0x000fe4000f8e00ff */
[----:B------:R-:W-:Y:S07]  /*7750*/  LEPC R20, `(.L_x_126) ;  /* 0x000000001014794e */ /* 0x000fee0000000000 */
[----:B-12---:R-:W-:Y:S05]  /*7760*/  CALL.ABS.NOINC R2 ;  /* 0x0000000002007343 */ /* 0x006fea0003c00000 */
.L_x_126:
[----:B-1----:R-:W-:Y:S01]  /*7770*/  SHF.L.U32 R3, R28, 0x10, RZ ;  /* 0x000000101c037819 */ /* 0x002fe200000006ff */
[----:B------:R-:W-:Y:S05]  /*7780*/  WARPSYNC.ALL ;  /* 0x0000000000007948 */ /* 0x000fea0003800000 */
[----:B------:R-:W-:Y:S01]  /*7790*/  R2UR UR4, R25 ;  /* 0x00000000190472ca */ /* 0x000fe200000e0000 */
[----:B------:R-:W-:Y:S01]  /*77a0*/  BSSY.RECONVERGENT B0, `(.L_x_127) ;  /* 0x0000055000007945 */ /* 0x000fe20003800200 */
[C---:B------:R-:W-:Y:S02]  /*77b0*/  SHF.L.U32 R20, R29.reuse, 0x10, RZ ;  /* 0x000000101d147819 */ /* 0x040fe400000006ff */
[----:B------:R-:W-:Y:S02]  /*77c0*/  LOP3.LUT R21, R29, 0xffff0000, RZ, 0xc0, !PT ;  /* 0xffff00001d157812 */ /* 0x000fe400078ec0ff */
[----:B------:R-:W-:Y:S02]  /*77d0*/  ISETP.NE.AND P6, PT, R58, RZ, PT ;  /* 0x000000ff3a00720c */ /* 0x000fe40003fc5270 */
[----:B------:R-:W-:Y:S05]  /*77e0*/  ISETP.NE.AND P0, PT, R57, RZ, PT ;  /* 0x000000ff3900720c */ /* 0x000fea0003f05270 */
[----:B---3--:R-:W1:Y:S02]  /*77f0*/  LDTM.16dp256bit.x4 R4, tmem[UR4+0x40] ;  /* 0x00004004000479ee */ /* 0x008e640008120000 */
[----:B-1----:R-:W-:Y:S01]  /*7800*/  FMUL R0, R24, R4 ;  /* 0x0000000418007220 */ /* 0x002fe20000400000 */
[----:B------:R-:W-:Y:S01]  /*7810*/  LOP3.LUT R4, R28, 0xffff0000, RZ, 0xc0, !PT ;  /* 0xffff00001c047812 */ /* 0x000fe200078ec0ff */
[C---:B------:R-:W-:Y:S01]  /*7820*/  FMUL R2, R24.reuse, R5 ;  /* 0x0000000518027220 */ /* 0x040fe20000400000 */
        /* <DEDUP_REMOVED lines=26> */
[----:B------:R-:W-:Y:S01]  /*79d0*/  FMUL R10, R24, R14 ;  /* 0x0000000e180a7220 */ /* 0x000fe20000400000 */
[----:B------:R-:W-:Y:S01]  /*79e0*/  SHF.L.U32 R4, R39, 0x10, RZ ;  /* 0x0000001027047819 */ /* 0x000fe200000006ff */
[----:B------:R-:W-:Y:S01]  /*79f0*/  FFMA R11, R27, R16, R11 ;  /* 0x000000101b0b7223 */ /* 0x000fe2000000000b */
[----:B------:R-:W-:Y:S01]  /*7a00*/  LOP3.LUT R5, R39, 0xffff0000, RZ, 0xc0, !PT ;  /* 0xffff000027057812 */ /* 0x000fe200078ec0ff */
[----:B------:R-:W-:Y:S01]  /*7a10*/  FFMA R8, R27, R0, R8 ;  /* 0x000000001b087223 */ /* 0x000fe20000000008 */
[----:B------:R-:W-:Y:S01]  /*7a20*/  LOP3.LUT R0, R37, 0xffff0000, RZ, 0xc0, !PT ;  /* 0xffff000025007812 */ /* 0x000fe200078ec0ff */
[C---:B------:R-:W-:Y:S01]  /*7a30*/  FFMA R9, R27.reuse, R2, R9 ;  /* 0x000000021b097223 */ /* 0x040fe20000000009 */
[C---:B------:R-:W-:Y:S01]  /*7a40*/  SHF.L.U32 R2, R38.reuse, 0x10, RZ ;  /* 0x0000001026027819 */ /* 0x040fe200000006ff */
[----:B------:R-:W-:Y:S01]  /*7a50*/  FFMA R10, R27, R3, R10 ;  /* 0x000000031b0a7223 */ /* 0x000fe2000000000a */
[----:B------:R-:W-:Y:S01]  /*7a60*/  LOP3.LUT R3, R38, 0xffff0000, RZ, 0xc0, !PT ;  /* 0xffff000026037812 */ /* 0x000fe200078ec0ff */
[C---:B------:R-:W-:Y:S01]  /*7a70*/  FMUL R15, R24.reuse, R15 ;  /* 0x0000000f180f7220 */ /* 0x040fe20000400000 */
[----:B------:R-:W-:Y:S01]  /*7a80*/  F2FP.BF16.F32.PACK_AB R35, R11, R6 ;  /* 0x000000060b23723e */ /* 0x000fe200000010ff */
[C---:B------:R-:W-:Y:S01]  /*7a90*/  FMUL R13, R24.reuse, R17 ;  /* 0x00000011180d7220 */ /* 0x040fe20000400000 */
[C---:B------:R-:W-:Y:S01]  /*7aa0*/  FMUL R14, R24.reuse, R18 ;  /* 0x00000012180e7220 */ /* 0x040fe20000400000 */
[----:B------:R-:W-:Y:S01]  /*7ab0*/  FFMA R15, R27, R0, R15 ;  /* 0x000000001b0f7223 */ /* 0x000fe2000000000f */
[----:B------:R-:W-:Y:S01]  /*7ac0*/  FMUL R19, R24, R19 ;  /* 0x0000001318137220 */ /* 0x000fe20000400000 */
[----:B------:R1:W-:Y:S01]  /*7ad0*/  STSM.16.M88.4 [R60+0x2200], R32 ;  /* 0x002200203c007844 */ /* 0x0003e20000000200 */
[----:B------:R-:W-:Y:S01]  /*7ae0*/  F2FP.BF16.F32.PACK_AB R8, R9, R8 ;  /* 0x000000080908723e */ /* 0x000fe200000010ff */
[----:B------:R-:W-:Y:S01]  /*7af0*/  FFMA R12, R27, R2, R12 ;  /* 0x000000021b0c7223 */ /* 0x000fe2000000000c */
[----:B------:R-:W-:Y:S01]  /*7b00*/  F2FP.BF16.F32.PACK_AB R9, R15, R10 ;  /* 0x0000000a0f09723e */ /* 0x000fe200000010ff */
[C---:B------:R-:W-:Y:S01]  /*7b10*/  FFMA R13, R27.reuse, R3, R13 ;  /* 0x000000031b0d7223 */ /* 0x040fe2000000000d */
        /* <DEDUP_REMOVED lines=15> */
[----:B---3--:R-:W3:Y:S01]  /*7c10*/  FENCE.VIEW.ASYNC.S ;  /* 0x00000000000073c6 */ /* 0x008ee20000000000 */
[----:B------:R-:W-:Y:S01]  /*7c20*/  @P6 PRMT R0, R65, 0x654, R0 ;  /* 0x0000065441006816 */ /* 0x000fe20000000000 */
[----:B---3--:R-:W-:Y:S06]  /*7c30*/  BAR.SYNC.DEFER_BLOCKING 0x1, 0x80 ;  /* 0x0042000000007b1d */ /* 0x008fec0000010000 */
[----:B------:R-:W-:Y:S05]  /*7c40*/  @P0 BRA `(.L_x_128) ;  /* 0x0000000000280947 */ /* 0x000fea0003800000 */
[----:B------:R-:W3:Y:S01]  /*7c50*/  LDCU.64 UR6, c[0x0][0x348] ;  /* 0x00006900ff0677ac */ /* 0x000ee20008000a00 */
[----:B------:R-:W-:Y:S02]  /*7c60*/  UIADD3 UR9, UPT, UPT, UR49, 0x40, URZ ;  /* 0x0000004031097890 */ /* 0x000fe4000fffe0ff */
[----:B------:R-:W-:Y:S01]  /*7c70*/  UIADD3 UR8, UPT, UPT, UR44, 0x2200, URZ ;  /* 0x000022002c087890 */ /* 0x000fe2000fffe0ff */
[----:B------:R-:W-:Y:S01]  /*7c80*/  UMOV UR10, UR50 ;  /* 0x00000032000a7c82 */ /* 0x000fe20008000000 */
[----:B------:R-:W-:Y:S01]  /*7c90*/  UMOV UR11, UR36 ;  /* 0x00000024000b7c82 */ /* 0x000fe20008000000 */
[----:B---3--:R-:W-:Y:S04]  /*7ca0*/  UIADD3 UR4, UP0, UPT, UR6, 0x680, URZ ;  /* 0x0000068006047890 */ /* 0x008fe8000ff1e0ff */
[----:B------:R-:W-:Y:S09]  /*7cb0*/  UIADD3.X UR5, UPT, UPT, URZ, UR7, URZ, UP0, !UPT ;  /* 0x00000007ff057290 */ /* 0x000ff200087fe4ff */
[----:B------:R3:W-:Y:S01]  /*7cc0*/  UTMASTG.3D [UR8], [UR4] ;  /* 0x00000008040073b5 */ /* 0x0007e20008010000 */
[----:B------:R0:W-:Y:S01]  /*7cd0*/  UTMACMDFLUSH ;  /* 0x00000000000079b7 */ /* 0x0001e20000000000 */
[----:B---3--:R-:W-:Y:S04]  /*7ce0*/  DEPBAR.LE SB0, 0x1 ;  /* 0x000080400000791a */ /* 0x008fe80000000000 */
.L_x_128:
[----:B------:R-:W-:Y:S05]  /*7cf0*/  BSYNC.RECONVERGENT B0 ;  /* 0x0000000000007941 */ /* 0x000fea0003800200 */
.L_x_127:
        /* <DEDUP_REMOVED lines=8> */
[----:B---3--:R-:W-:Y:S06]  /*7d80*/  @!P6 BRA `(.L_x_130) ;  /* 0x000000000040e947 */ /* 0x008fec0003800000 */
        /* <DEDUP_REMOVED lines=8> */
[----:B------:R-:W3:Y:S02]  /*7e10*/  SYNCS.PHASECHK.TRANS64.TRYWAIT P0, [R3+URZ+0x80], R0 ;  /* 0x00008000030075a7 */ /* 0x000ee400080011ff */
[----:B---3--:R-:W-:Y:S05]  /*7e20*/  @!P0 BRA `(.L_x_133) ;  /* 0x0000001400ec8947 */ /* 0x008fea0003800000 */
.L_x_132:
[----:B------:R-:W-:Y:S05]  /*7e30*/  BSYNC B0 ;  /* 0x0000000000007941 */ /* 0x000fea0003800000 */
.L_x_131:
[----:B------:R-:W-:Y:S11]  /*7e40*/  ISETP.NE.AND P0, PT, R64, RZ, PT ;  /* 0x000000ff4000720c */ /* 0x000ff60003f05270 */
[----:B------:R-:W-:Y:S02]  /*7e50*/  @!UPT UIADD3 URZ, UPT, UPT, URZ, URZ, URZ ;  /* 0x000000fffffff290 */ /* 0x000fe4000fffe0ff */
[----:B------:R-:W-:Y:S05]  /*7e60*/  @P0 WARPSYNC.ALL ;  /* 0x0000000000000948 */ /* 0x000fea0003800000 */
[----:B------:R4:W1:Y:S04]  /*7e70*/  @P0 LDSM.16.M88.4 R28, [R61+UR44+0x200] ;  /* 0x0002002c3d1c083b */ /* 0x0008680008000200 */
[----:B------:R4:W1:Y:S02]  /*7e80*/  @P0 LDSM.16.M88.4 R36, [R2+0x200] ;  /* 0x000200000224083b */ /* 0x0008640000000200 */
.L_x_130:
[----:B------:R-:W-:Y:S05]  /*7e90*/  BSYNC B1 ;  /* 0x0000000000017941 */ /* 0x000fea0003800000 */
.L_x_129:
[----:B---3--:R-:W-:Y:S05]  /*7ea0*/  VIADD R0, R25, 0x60 ;  /* 0x0000006019007836 */ /* 0x008fea0000000000 */
[----:B------:R-:W-:Y:S04]  /*7eb0*/  SHF.R.U32.HI R0, RZ, 0x15, R0 ;  /* 0x00000015ff007819 */ /* 0x000fe80000011600 */
[----:B------:R-:W-:Y:S11]  /*7ec0*/  LOP3.LUT P0, RZ, R0, 0x3, R46, 0x48, !PT ;  /* 0x0000000300ff7812 */ /* 0x000ff6000780482e */
[----:B------:R-:W-:Y:S02]  /*7ed0*/  @!UPT UIADD3 URZ, UPT, UPT, URZ, URZ, URZ ;  /* 0x000000fffffff290 */ /* 0x000fe4000fffe0ff */
[----:B------:R-:W-:Y:S05]  /*7ee0*/  @!P0 BRA `(.L_x_134) ;  /* 0x0000000000408947 */ /* 0x000fea0003800000 */
[----:B------:R-:W3:Y:S01]  /*7ef0*/  LDCU.64 UR8, c[0x4][0x70] ;  /* 0x01000e00ff0877ac */ /* 0x000ee20008000a00 */
[----:B------:R-:W-:Y:S01]  /*7f00*/  MOV R3, 0x0 ;  /* 0x0000000000037802 */ /* 0x000fe20000000f00 */
[----:B------:R-:W-:Y:S02]  /*7f10*/  HFMA2 R12, -RZ, RZ, 0, 5.9604644775390625e-08 ;  /* 0x00000001ff0c7431 */ /* 0x000fe400000001ff */
[----:B-1----:R-:W-:Y:S02]  /*7f20*/  IMAD.MOV.U32 R8, RZ, RZ, 0x192 ;  /* 0x00000192ff087424 */ /* 0x002fe400078e00ff */
[----:B------:R-:W-:Y:S01]  /*7f30*/  IMAD.MOV.U32 R13, RZ, RZ, RZ ;  /* 0x000000ffff0d7224 */ /* 0x000fe200078e00ff */
[----:B------:R-:W1:Y:S01]  /*7f40*/  LDCU.64 UR6, c[0x4][0x78] ;  /* 0x01000f00ff0677ac */ /* 0x000e620008000a00 */
[----:B----4-:R-:W4:Y:S01]  /*7f50*/  LDC.64 R2, c[0x4][R3] ;  /* 0x0100000003027b82 */ /* 0x010f220000000a00 */
        /* <DEDUP_REMOVED lines=9> */
.L_x_134:
[----:B------:R-:W-:Y:S01]  /*7ff0*/  ISETP.NE.AND P0, PT, R57, RZ, PT ;  /* 0x000000ff3900720c */ /* 0x000fe20003f05270 */
[----:B------:R-:W-:Y:S05]  /*8000*/  WARPSYNC.ALL ;  /* 0x0000000000007948 */ /* 0x000fea0003800000 */
[----:B------:R-:W-:Y:S01]  /*8010*/  R2UR UR4, R25 ;  /* 0x00000000190472ca */ /* 0x000fe200000e0000 */
[----:B------:R-:W3:Y:S01]  /*8020*/  S2UR UR5, SR_CgaCtaId ;  /* 0x00000000000579c3 */ /* 0x000ee20000008800 */
[C---:B-1----:R-:W-:Y:S01]  /*8030*/  SHF.L.U32 R0, R28.reuse, 0x10, RZ ;  /* 0x000000101c007819 */ /* 0x042fe200000006ff */
[----:B------:R-:W-:Y:S01]  /*8040*/  BSSY.RECONVERGENT B0, `(.L_x_135) ;  /* 0x0000052000007945 */ /* 0x000fe20003800200 */
[----:B----4-:R-:W-:Y:S02]  /*8050*/  LOP3.LUT R2, R28, 0xffff0000, RZ, 0xc0, !PT ;  /* 0xffff00001c027812 */ /* 0x010fe400078ec0ff */
[C---:B------:R-:W-:Y:S02]  /*8060*/  SHF.L.U32 R3, R29.reuse, 0x10, RZ ;  /* 0x000000101d037819 */ /* 0x040fe400000006ff */
[----:B------:R-:W-:Y:S02]  /*8070*/  LOP3.LUT R20, R29, 0xffff0000, RZ, 0xc0, !PT ;  /* 0xffff00001d147812 */ /* 0x000fe400078ec0ff */
[C---:B------:R-:W-:Y:S02]  /*8080*/  SHF.L.U32 R21, R30.reuse, 0x10, RZ ;  /* 0x000000101e157819 */ /* 0x040fe400000006ff */
[----:B------:R-:W-:Y:S01]  /*8090*/  LOP3.LUT R25, R30, 0xffff0000, RZ, 0xc0, !PT ;  /* 0xffff00001e197812 */ /* 0x000fe200078ec0ff */
[----:B------:R-:W1:Y:S01]  /*80a0*/  LDTM.16dp256bit.x4 R4, tmem[UR4+0x60] ;  /* 0x00006004000479ee */ /* 0x000e620008120000 */
[----:B------:R-:W-:Y:S01]  /*80b0*/  R2UR UR4, R26 ;  /* 0x000000001a0472ca */ /* 0x000fe200000e0000 */
[----:B------:R-:W-:Y:S01]  /*80c0*/  NOP ;  /* 0x0000000000007918 */ /* 0x000fe20000000000 */
[C---:B------:R-:W-:Y:S02]  /*80d0*/  SHF.L.U32 R26, R31.reuse, 0x10, RZ ;  /* 0x000000101f1a7819 */ /* 0x040fe400000006ff */
[----:B------:R-:W-:Y:S02]  /*80e0*/  LOP3.LUT R28, R31, 0xffff0000, RZ, 0xc0, !PT ;  /* 0xffff00001f1c7812 */ /* 0x000fe400078ec0ff */
[C---:B------:R-:W-:Y:S02]  /*80f0*/  SHF.L.U32 R29, R36.reuse, 0x10, RZ ;  /* 0x00000010241d7819 */ /* 0x040fe400000006ff */
[----:B------:R-:W-:Y:S02]  /*8100*/  LOP3.LUT R30, R36, 0xffff0000, RZ, 0xc0, !PT ;  /* 0xffff0000241e7812 */ /* 0x000fe400078ec0ff */
[C---:B------:R-:W-:Y:S02]  /*8110*/  SHF.L.U32 R31, R37.reuse, 0x10, RZ ;  /* 0x00000010251f7819 */ /* 0x040fe400000006ff */
[----:B------:R-:W-:Y:S01]  /*8120*/  LOP3.LUT R32, R37, 0xffff0000, RZ, 0xc0, !PT ;  /* 0xffff000025207812 */ /* 0x000fe200078ec0ff */
[----:B------:R-:W-:Y:S01]  /*8130*/  UIADD3 UR4, UPT, UPT, UR4, 0x110, URZ ;  /* 0x0000011004047890 */ /* 0x000fe2000fffe0ff */
[C---:B------:R-:W-:Y:S02]  /*8140*/  SHF.L.U32 R33, R38.reuse, 0x10, RZ ;  /* 0x0000001026217819 */ /* 0x040fe400000006ff */
[----:B------:R-:W-:Y:S02]  /*8150*/  LOP3.LUT R34, R38, 0xffff0000, RZ, 0xc0, !PT ;  /* 0xffff000026227812 */ /* 0x000fe400078ec0ff */
[C---:B------:R-:W-:Y:S02]  /*8160*/  SHF.L.U32 R35, R39.reuse, 0x10, RZ ;  /* 0x0000001027237819 */ /* 0x040fe400000006ff */
[----:B------:R-:W-:Y:S01]  /*8170*/  LOP3.LUT R36, R39, 0xffff0000, RZ, 0xc0, !PT ;  /* 0xffff000027247812 */ /* 0x000fe200078ec0ff */
[C---:B-1----:R-:W-:Y:S01]  /*8180*/  FMUL R4, R24.reuse, R4 ;  /* 0x0000000418047220 */ /* 0x042fe20000400000 */
[----:B---3--:R-:W-:Y:S01]  /*8190*/  UPRMT UR4, UR5, 0x654, UR4 ;  /* 0x0000065405047896 */ /* 0x008fe20008000004 */
[C---:B------:R-:W-:Y:S01]  /*81a0*/  FMUL R5, R24.reuse, R5 ;  /* 0x0000000518057220 */ /* 0x040fe20000400000 */
[C---:B------:R-:W-:Y:S01]  /*81b0*/  FMUL R6, R24.reuse, R6 ;  /* 0x0000000618067220 */ /* 0x040fe20000400000 */
[C---:B------:R-:W-:Y:S01]  /*81c0*/  FFMA R4, R27.reuse, R0, R4 ;  /* 0x000000001b047223 */ /* 0x040fe20000000004 */
[C---:B------:R-:W-:Y:S01]  /*81d0*/  FMUL R7, R24.reuse, R7 ;  /* 0x0000000718077220 */ /* 0x040fe20000400000 */
[C---:B------:R-:W-:Y:S01]  /*81e0*/  FFMA R5, R27.reuse, R2, R5 ;  /* 0x000000021b057223 */ /* 0x040fe20000000005 */
[C---:B------:R-:W-:Y:S01]  /*81f0*/  FFMA R6, R27.reuse, R3, R6 ;  /* 0x000000031b067223 */ /* 0x040fe20000000006 */
[C---:B------:R-:W-:Y:S01]  /*8200*/  FMUL R8, R24.reuse, R8 ;  /* 0x0000000818087220 */ /* 0x040fe20000400000 */
[----:B------:R-:W-:Y:S01]  /*8210*/  FFMA R7, R27, R20, R7 ;  /* 0x000000141b077223 */ /* 0x000fe20000000007 */
[----:B------:R-:W-:Y:S01]  /*8220*/  SYNCS.ARRIVE.TRANS64.RED.A1T0 RZ, [UR4], RZ ;  /* 0x000000ffffff79a7 */ /* 0x000fe20008100404 */
[----:B------:R-:W-:Y:S01]  /*8230*/  F2FP.BF16.F32.PACK_AB R4, R5, R4 ;  /* 0x000000040504723e */ /* 0x000fe200000010ff */
[----:B------:R-:W-:Y:S01]  /*8240*/  FFMA R8, R27, R21, R8 ;  /* 0x000000151b087223 */ /* 0x000fe20000000008 */
[C---:B------:R-:W-:Y:S01]  /*8250*/  FMUL R9, R24.reuse, R9 ;  /* 0x0000000918097220 */ /* 0x040fe20000400000 */
[----:B------:R-:W-:Y:S01]  /*8260*/  F2FP.BF16.F32.PACK_AB R5, R7, R6 ;  /* 0x000000060705723e */ /* 0x000fe200000010ff */
[C---:B------:R-:W-:Y:S01]  /*8270*/  FMUL R0, R24.reuse, R10 ;  /* 0x0000000a18007220 */ /* 0x040fe20000400000 */
[C---:B------:R-:W-:Y:S01]  /*8280*/  FMUL R2, R24.reuse, R11 ;  /* 0x0000000b18027220 */ /* 0x040fe20000400000 */
[C---:B------:R-:W-:Y:S01]  /*8290*/  FMUL R3, R24.reuse, R12 ;  /* 0x0000000c18037220 */ /* 0x040fe20000400000 */
[C---:B------:R-:W-:Y:S01]  /*82a0*/  FFMA R9, R27.reuse, R25, R9 ;  /* 0x000000191b097223 */ /* 0x040fe20000000009 */
[C---:B------:R-:W-:Y:S01]  /*82b0*/  FMUL R10, R24.reuse, R13 ;  /* 0x0000000d180a7220 */ /* 0x040fe20000400000 */
[C---:B------:R-:W-:Y:S01]  /*82c0*/  FFMA R0, R27.reuse, R26, R0 ;  /* 0x0000001a1b007223 */ /* 0x040fe20000000000 */
[C---:B------:R-:W-:Y:S01]  /*82d0*/  FMUL R11, R24.reuse, R14 ;  /* 0x0000000e180b7220 */ /* 0x040fe20000400000 */
[C---:B------:R-:W-:Y:S01]  /*82e0*/  FFMA R2, R27.reuse, R28, R2 ;  /* 0x0000001c1b027223 */ /* 0x040fe20000000002 */
[C---:B------:R-:W-:Y:S01]  /*82f0*/  FMUL R15, R24.reuse, R15 ;  /* 0x0000000f180f7220 */ /* 0x040fe20000400000 */
[C---:B------:R-:W-:Y:S01]  /*8300*/  FMUL R12, R24.reuse, R16 ;  /* 0x00000010180c7220 */ /* 0x040fe20000400000 */
[C---:B------:R-:W-:Y:S01]  /*8310*/  FFMA R3, R27.reuse, R29, R3 ;  /* 0x0000001d1b037223 */ /* 0x040fe20000000003 */
[C---:B------:R-:W-:Y:S01]  /*8320*/  FMUL R13, R24.reuse, R17 ;  /* 0x00000011180d7220 */ /* 0x040fe20000400000 */
[C---:B------:R-:W-:Y:S01]  /*8330*/  FFMA R10, R27.reuse, R30, R10 ;  /* 0x0000001e1b0a7223 */ /* 0x040fe2000000000a */
[C---:B------:R-:W-:Y:S01]  /*8340*/  FMUL R14, R24.reuse, R18 ;  /* 0x00000012180e7220 */ /* 0x040fe20000400000 */
[C---:B------:R-:W-:Y:S01]  /*8350*/  FFMA R11, R27.reuse, R31, R11 ;  /* 0x0000001f1b0b7223 */ /* 0x040fe2000000000b */
[C---:B------:R-:W-:Y:S01]  /*8360*/  FFMA R15, R27.reuse, R32, R15 ;  /* 0x000000201b0f7223 */ /* 0x040fe2000000000f */
[----:B------:R-:W-:Y:S01]  /*8370*/  FMUL R19, R24, R19 ;  /* 0x0000001318137220 */ /* 0x000fe20000400000 */
[C---:B------:R-:W-:Y:S01]  /*8380*/  FFMA R12, R27.reuse, R33, R12 ;  /* 0x000000211b0c7223 */ /* 0x040fe2000000000c */
[C---:B------:R-:W-:Y:S01]  /*8390*/  FFMA R13, R27.reuse, R34, R13 ;  /* 0x000000221b0d7223 */ /* 0x040fe2000000000d */
[C---:B------:R-:W-:Y:S01]  /*83a0*/  FFMA R14, R27.reuse, R35, R14 ;  /* 0x000000231b0e7223 */ /* 0x040fe2000000000e */
[----:B------:R-:W-:Y:S01]  /*83b0*/  FFMA R19, R27, R36, R19 ;  /* 0x000000241b137223 */ /* 0x000fe20000000013 */
[----:B------:R-:W-:Y:S02]  /*83c0*/  F2FP.BF16.F32.PACK_AB R6, R9, R8 ;  /* 0x000000080906723e */ /* 0x000fe400000010ff */
        /* <DEDUP_REMOVED lines=25> */
.L_x_136:
[----:B------:R-:W-:Y:S05]  /*8560*/  BSYNC.RECONVERGENT B0 ;  /* 0x0000000000007941 */ /* 0x000fea0003800200 */
.L_x_135:
[----:B------:R-:W-:Y:S01]  /*8570*/  BAR.SYNC.DEFER_BLOCKING 0x1, 0x80 ;  /* 0x0042000000007b1d */ /* 0x000fe20000010000 */
[----:B------:R-:W-:Y:S01]  /*8580*/  UISETP.NE.AND UP0, UPT, UR47, -0x4, UPT ;  /* 0xfffffffc2f00788c */ /* 0x000fe2000bf05270 */
[----:B------:R-:W-:Y:S08]  /*8590*/  IADD3 R22, PT, PT, R22, 0x1, RZ ;  /* 0x0000000116167810 */ /* 0x000ff00007ffe0ff */
[----:B------:R-:W-:Y:S05]  /*85a0*/  BRA.U !UP0, `(.L_x_137) ;  /* 0x0000000108247547 */ /* 0x000fea000b800000 */
[----:B------:R-:W-:Y:S01]  /*85b0*/  ISETP.NE.AND P0, PT, R58, RZ, PT ;  /* 0x000000ff3a00720c */ /* 0x000fe20003f05270 */
[----:B------:R-:W-:Y:S01]  /*85c0*/  IMAD.U32 R0, RZ, RZ, UR46 ;  /* 0x0000002eff007e24 */ /* 0x000fe2000f8e00ff */
[----:B------:R-:W-:Y:S04]  /*85d0*/  UIADD3 UR4, UPT, UPT, UR46, 0x1, URZ ;  /* 0x000000012e047890 */ /* 0x000fe8000fffe0ff */
[----:B------:R-:W-:Y:S04]  /*85e0*/  UISETP.NE.AND UP0, UPT, UR4, 0x4, UPT ;  /* 0x000000040400788c */ /* 0x000fe8000bf05270 */
[----:B------:R-:W-:Y:S03]  /*85f0*/  USEL UR46, UR4, URZ, UP0 ;  /* 0x000000ff042e7287 */ /* 0x000fe60008000000 */
[----:B------:R-:W-:Y:S05]  /*8600*/  @P0 LEA R0, R0, UR44, 0x3 ;  /* 0x0000002c00000c11 */ /* 0x000fea000f8e18ff */
[----:B------:R-:W-:Y:S05]  /*8610*/  @P0 VIADD R0, R0, 0xa0 ;  /* 0x000000a000000836 */ /* 0x000fea0000000000 */
[----:B------:R-:W-:Y:S04]  /*8620*/  @P0 PRMT R0, R65, 0x654, R0 ;  /* 0x0000065441000816 */ /* 0x000fe80000000000 */
[----:B------:R3:W-:Y:S03]  /*8630*/  @P0 SYNCS.ARRIVE.TRANS64.RED.A1T0 RZ, [R0+URZ], RZ ;  /* 0x000000ff00ff09a7 */ /* 0x0007e600081004ff */
.L_x_137:
[----:B------:R-:W-:Y:S01]  /*8640*/  R2UR UR5, R47 ;  /* 0x000000002f0572ca */ /* 0x000fe200000e0000 */
[----:B------:R-:W-:Y:S01]  /*8650*/  UISETP.NE.AND UP0, UPT, UR61, URZ, UPT ;  /* 0x000000ff3d00728c */ /* 0x000fe2000bf05270 */
[----:B------:R-:W-:Y:S01]  /*8660*/  R2UR UR4, R48 ;  /* 0x00000000300472ca */ /* 0x000fe200000e0000 */
[----:B------:R-:W-:Y:S01]  /*8670*/  UIADD3 UR47, UPT, UPT, UR47, 0x4, URZ ;  /* 0x000000042f2f7890 */ /* 0x000fe2000fffe0ff */
[----:B------:R-:W-:Y:S01]  /*8680*/  ISETP.NE.AND P0, PT, R52, 0x2, PT ;  /* 0x000000023400780c */ /* 0x000fe20003f05270 */
[----:B------:R-:W-:Y:S01]  /*8690*/  UMOV UR36, UR60 ;  /* 0x0000003c00247c82 */ /* 0x000fe20008000000 */
[----:B------:R-:W-:Y:S02]  /*86a0*/  ISETP.NE.AND P1, PT, R22, 0x4, PT ;  /* 0x000000041600780c */ /* 0x000fe40003f25270 */
[----:B------:R-:W-:Y:S02]  /*86b0*/  SEL R2, RZ, 0x1, P0 ;  /* 0x00000001ff027807 */ /* 0x000fe40000000000 */
[----:B---3--:R-:W-:Y:S02]  /*86c0*/  SEL R0, RZ, 0x1, P1 ;  /* 0x00000001ff007807 */ /* 0x008fe40000800000 */
[----:B------:R-:W-:Y:S01]  /*86d0*/  LOP3.LUT R53, R53, R2, RZ, 0x3c, !PT ;  /* 0x0000000235357212 */ /* 0x000fe200078e3cff */
[----:B------:R-:W-:Y:S01]  /*86e0*/  UIADD3 UR31, UPT, UPT, UR37, UR5, URZ ;  /* 0x00000005251f7290 */ /* 0x000fe2000fffe0ff */
[----:B------:R-:W-:Y:S01]  /*86f0*/  LOP3.LUT R54, R54, R0, RZ, 0x3c, !PT ;  /* 0x0000000036367212 */ /* 0x000fe200078e3cff */
[----:B------:R-:W-:Y:S01]  /*8700*/  UIADD3 UR30, UPT, UPT, UR38, UR4, URZ ;  /* 0x00000004261e7290 */ /* 0x000fe2000fffe0ff */
[----:B------:R-:W-:Y:S02]  /*8710*/  SEL R52, R52, RZ, P0 ;  /* 0x000000ff34347207 */ /* 0x000fe40000000000 */
[----:B------:R-:W-:Y:S01]  /*8720*/  SEL R22, R22, RZ, P1 ;  /* 0x000000ff16167207 */ /* 0x000fe20000800000 */
[----:B------:R-:W-:Y:S08]  /*8730*/  BRA.U UP0, `(.L_x_138) ;  /* 0xffffffcd00b07547 */ /* 0x000ff0000b83ffff */
[----:B------:R-:W-:-:S13]  /*8740*/  R2UR UR4, R49 ;  /* 0x00000000310472ca */ /* 0x000fda00000e0000 */
[----:B------:R-:W-:-:S09]  /*8750*/  UISETP.NE.AND UP0, UPT, UR4, URZ, UPT ;  /* 0x000000ff0400728c */ /* 0x000fd2000bf05270 */
[----:B------:R-:W-:Y:S05]  /*8760*/  BRA.U !UP0, `(.L_x_139) ;  /* 0x0000000108487547 */ /* 0x000fea000b800000 */
[----:B------:R-:W3:Y:S02]  /*8770*/  LDCU.64 UR4, c[0x0][0x890] ;  /* 0x00011200ff0477ac */ /* 0x000ee40008000a00 */
[----:B---3--:R-:W-:-:S04]  /*8780*/  UISETP.NE.U32.AND UP0, UPT, UR4, URZ, UPT ;  /* 0x000000ff0400728c */ /* 0x008fc8000bf05070 */
[----:B------:R-:W-:-:S09]  /*8790*/  UISETP.NE.AND.EX UP0, UPT, UR5, URZ, UPT, UP0 ;  /* 0x000000ff0500728c */ /* 0x000fd2000bf05300 */
[----:B------:R-:W-:Y:S05]  /*87a0*/  BRA.U UP0, `(.L_x_140) ;  /* 0x00000001000c7547 */ /* 0x000fea000b800000 */
[----:B------:R-:W-:-:S13]  /*87b0*/  FSETP.NEU.AND P0, PT, R27, RZ, PT ;  /* 0x000000ff1b00720b */ /* 0x000fda0003f0d000 */
[----:B------:R-:W-:Y:S05]  /*87c0*/  @!P0 EXIT ;  /* 0x000000000000894d */ /* 0x000fea0003800000 */
[----:B------:R-:W-:Y:S05]  /*87d0*/  BRA `(.L_x_139) ;  /* 0x00000000002c7947 */ /* 0x000fea0003800000 */
.L_x_140:
[----:B------:R-:W-:Y:S01]  /*87e0*/  ISETP.NE.AND P0, PT, R51, RZ, PT ;  /* 0x000000ff3300720c */ /* 0x000fe20003f05270 */
[----:B------:R-:W-:-:S12]  /*87f0*/  BSSY.RECONVERGENT B0, `(.L_x_139) ;  /* 0x0000009000007945 */ /* 0x000fd80003800200 */
[----:B------:R-:W-:Y:S05]  /*8800*/  @P0 BRA `(.L_x_141) ;  /* 0x0000000000140947 */ /* 0x000fea0003800000 */
[----:B------:R-:W3:Y:S02]  /*8810*/  LDCU.64 UR4, c[0x0][0x888] ;  /* 0x00011100ff0477ac */ /* 0x000ee40008000a00 */
[----:B---3--:R-:W-:-:S04]  /*8820*/  ISETP.NE.U32.AND P0, PT, RZ, UR4, PT ;  /* 0x00000004ff007c0c */ /* 0x008fc8000bf05070 */
[----:B------:R-:W-:-:S13]  /*8830*/  ISETP.NE.AND.EX P0, PT, RZ, UR5, PT, P0 ;  /* 0x00000005ff007c0c */ /* 0x000fda000bf05300 */
[----:B------:R-:W-:Y:S05]  /*8840*/  @!P0 EXIT ;  /* 0x000000000000894d */ /* 0x000fea0003800000 */
[----:B------:R-:W-:Y:S05]  /*8850*/  BRA `(.L_x_142) ;  /* 0x0000000000087947 */ /* 0x000fea0003800000 */
.L_x_141:
[----:B------:R-:W-:-:S13]  /*8860*/  FSETP.NEU.AND P0, PT, R27, RZ, PT ;  /* 0x000000ff1b00720b */ /* 0x000fda0003f0d000 */
[----:B------:R-:W-:Y:S05]  /*8870*/  @!P0 EXIT ;  /* 0x000000000000894d */ /* 0x000fea0003800000 */
.L_x_142:
[----:B------:R-:W-:Y:S05]  /*8880*/  BSYNC.RECONVERGENT B0 ;  /* 0x0000000000007941 */ /* 0x000fea0003800200 */
.L_x_139:
[----:B------:R-:W3:Y:S01]  /*8890*/  S2UR UR5, SR_CgaCtaId ;  /* 0x00000000000579c3 */ /* 0x000ee20000008800 */
[----:B------:R-:W-:Y:S01]  /*88a0*/  ULEA UR4, UR46, UR44, 0x3 ;  /* 0x0000002c2e047291 */ /* 0x000fe2000f8e18ff */
[----:B------:R-:W-:-:S04]  /*88b0*/  DEPBAR.LE SB0, 0x0 ;  /* 0x000080000000791a */ /* 0x000fc80000000000 */
[----:B------:R-:W-:-:S04]  /*88c0*/  UIADD3 UR4, UPT, UPT, UR4, 0xa0, URZ ;  /* 0x000000a004047890 */ /* 0x000fc8000fffe0ff */
[----:B---3--:R-:W-:-:S09]  /*88d0*/  UPRMT UR4, UR5, 0x654, UR4 ;  /* 0x0000065405047896 */ /* 0x008fd20008000004 */
[----:B------:R-:W-:Y:S01]  /*88e0*/  SYNCS.ARRIVE.TRANS64.RED.A1T0 RZ, [UR4], RZ ;  /* 0x000000ffffff79a7 */ /* 0x000fe20008100404 */
[----:B------:R-:W-:Y:S05]  /*88f0*/  EXIT ;  /* 0x000000000000794d */ /* 0x000fea0003800000 */
.L_x_25:
[----:B-1----:R1:W3:Y:S02]  /*8900*/  SYNCS.PHASECHK.TRANS64.TRYWAIT P0, [R0+URZ+0x140], R2 ;  /* 0x00014002000075a7 */ /* 0x0022e400080011ff */
[----:B---3--:R-:W-:Y:S05]  /*8910*/  @!P0 NANOSLEEP.SYNCS 0x989680 ;  /* 0x009896800000895d */ /* 0x008fea0003900000 */
[----:B------:R-:W3:Y:S02]  /*8920*/  @!P0 SYNCS.PHASECHK.TRANS64 P0, [R0+URZ+0x140], R2 ;  /* 0x00014002000085a7 */ /* 0x000ee400080010ff */
[----:B---3--:R-:W-:Y:S05]  /*8930*/  @!P0 BRA `(.L_x_25) ;  /* 0xfffffffc00f08947 */ /* 0x008fea000383ffff */
[----:B------:R-:W-:Y:S05]  /*8940*/  BRA `(.L_x_143) ;  /* 0xffffff9000087947 */ /* 0x000fea000383ffff */
.L_x_28:
[----:B-1----:R-:W-:-:S07]  /*8950*/  MOV R0, UR33 ;  /* 0x0000002100007c02 */ /* 0x002fce0008000f00 */
.L_x_144:
[----:B-1----:R1:W3:Y:S02]  /*8960*/  SYNCS.PHASECHK.TRANS64.TRYWAIT P0, [R0+URZ+0x40], R3 ;  /* 0x00004003000075a7 */ /* 0x0022e400080011ff */
[----:B---3--:R-:W-:Y:S05]  /*8970*/  @!P0 NANOSLEEP.SYNCS 0x989680 ;  /* 0x009896800000895d */ /* 0x008fea0003900000 */
[----:B------:R-:W3:Y:S02]  /*8980*/  @!P0 SYNCS.PHASECHK.TRANS64 P0, [R0+URZ+0x40], R3 ;  /* 0x00004003000085a7 */ /* 0x000ee400080010ff */
[----:B---3--:R-:W-:Y:S05]  /*8990*/  @!P0 BRA `(.L_x_144) ;  /* 0xfffffffc00f08947 */ /* 0x008fea000383ffff */
[----:B------:R-:W-:Y:S05]  /*89a0*/  BRA `(.L_x_27) ;  /* 0xffffff9000487947 */ /* 0x000fea000383ffff */
.L_x_35:
[----:B-1----:R-:W-:-:S07]  /*89b0*/  MOV R0, UR9 ;  /* 0x0000000900007c02 */ /* 0x002fce0008000f00 */
.L_x_145:
[----:B-1----:R1:W3:Y:S02]  /*89c0*/  SYNCS.PHASECHK.TRANS64.TRYWAIT P0, [R0+URZ+0x40], R3 ;  /* 0x00004003000075a7 */ /* 0x0022e400080011ff */
[----:B---3--:R-:W-:Y:S05]  /*89d0*/  @!P0 NANOSLEEP.SYNCS 0x989680 ;  /* 0x009896800000895d */ /* 0x008fea0003900000 */
[----:B------:R-:W3:Y:S02]  /*89e0*/  @!P0 SYNCS.PHASECHK.TRANS64 P0, [R0+URZ+0x40], R3 ;  /* 0x00004003000085a7 */ /* 0x000ee400080010ff */
[----:B---3--:R-:W-:Y:S05]  /*89f0*/  @!P0 BRA `(.L_x_145) ;  /* 0xfffffffc00f08947 */ /* 0x008fea000383ffff */
[----:B------:R-:W-:Y:S05]  /*8a00*/  BRA `(.L_x_34) ;  /* 0xffffff9400007947 */ /* 0x000fea000383ffff */
.L_x_40:
[----:B-1----:R1:W3:Y:S02]  /*8a10*/  SYNCS.PHASECHK.TRANS64.TRYWAIT P0, [R3+URZ+0xd0], R0 ;  /* 0x0000d000030075a7 */ /* 0x0022e400080011ff */
[----:B---3--:R-:W-:Y:S05]  /*8a20*/  @!P0 NANOSLEEP.SYNCS 0x989680 ;  /* 0x009896800000895d */ /* 0x008fea0003900000 */
[----:B------:R-:W3:Y:S02]  /*8a30*/  @!P0 SYNCS.PHASECHK.TRANS64 P0, [R3+URZ+0xd0], R0 ;  /* 0x0000d000030085a7 */ /* 0x000ee400080010ff */
[----:B---3--:R-:W-:Y:S05]  /*8a40*/  @!P0 BRA `(.L_x_40) ;  /* 0xfffffffc00f08947 */ /* 0x008fea000383ffff */
[----:B------:R-:W-:Y:S05]  /*8a50*/  BRA `(.L_x_146) ;  /* 0xffffff9400a07947 */ /* 0x000fea000383ffff */
.L_x_44:
[----:B------:R-:W-:-:S07]  /*8a60*/  MOV R0, UR4 ;  /* 0x0000000400007c02 */ /* 0x000fce0008000f00 */
.L_x_147:
[----:B-1----:R1:W3:Y:S02]  /*8a70*/  SYNCS.PHASECHK.TRANS64.TRYWAIT P0, [R0+URZ], R2 ;  /* 0x00000002000075a7 */ /* 0x0022e400080011ff */
[----:B---3--:R-:W-:Y:S05]  /*8a80*/  @!P0 NANOSLEEP.SYNCS 0x989680 ;  /* 0x009896800000895d */ /* 0x008fea0003900000 */
[----:B------:R-:W3:Y:S02]  /*8a90*/  @!P0 SYNCS.PHASECHK.TRANS64 P0, [R0+URZ], R2 ;  /* 0x00000002000085a7 */ /* 0x000ee400080010ff */
[----:B---3--:R-:W-:Y:S05]  /*8aa0*/  @!P0 BRA `(.L_x_147) ;  /* 0xfffffffc00f08947 */ /* 0x008fea000383ffff */
[----:B------:R-:W-:Y:S05]  /*8ab0*/  BRA `(.L_x_148) ;  /* 0xffffff9c004c7947 */ /* 0x000fea000383ffff */
.L_x_45:
[----:B------:R-:W-:-:S07]  /*8ac0*/  MOV R0, UR5 ;  /* 0x0000000500007c02 */ /* 0x000fce0008000f00 */
.L_x_149:
[----:B-1----:R1:W3:Y:S02]  /*8ad0*/  SYNCS.PHASECHK.TRANS64.TRYWAIT P0, [R0+URZ], R3 ;  /* 0x00000003000075a7 */ /* 0x0022e400080011ff */
[----:B---3--:R-:W-:Y:S05]  /*8ae0*/  @!P0 NANOSLEEP.SYNCS 0x989680 ;  /* 0x009896800000895d */ /* 0x008fea0003900000 */
[----:B------:R-:W3:Y:S02]  /*8af0*/  @!P0 SYNCS.PHASECHK.TRANS64 P0, [R0+URZ], R3 ;  /* 0x00000003000085a7 */ /* 0x000ee400080010ff */
[----:B---3--:R-:W-:Y:S05]  /*8b00*/  @!P0 BRA `(.L_x_149) ;  /* 0xfffffffc00f08947 */ /* 0x008fea000383ffff */
[----:B------:R-:W-:Y:S05]  /*8b10*/  BRA `(.L_x_150) ;  /* 0xffffff9c00587947 */ /* 0x000fea000383ffff */
.L_x_46:
[----:B------:R-:W-:-:S07]  /*8b20*/  MOV R0, UR5 ;  /* 0x0000000500007c02 */ /* 0x000fce0008000f00 */
.L_x_151:
[----:B-1----:R1:W3:Y:S02]  /*8b30*/  SYNCS.PHASECHK.TRANS64.TRYWAIT P0, [R0+URZ], R3 ;  /* 0x00000003000075a7 */ /* 0x0022e400080011ff */
[----:B---3--:R-:W-:Y:S05]  /*8b40*/  @!P0 NANOSLEEP.SYNCS 0x989680 ;  /* 0x009896800000895d */ /* 0x008fea0003900000 */
[----:B------:R-:W3:Y:S02]  /*8b50*/  @!P0 SYNCS.PHASECHK.TRANS64 P0, [R0+URZ], R3 ;  /* 0x00000003000085a7 */ /* 0x000ee400080010ff */
[----:B---3--:R-:W-:Y:S05]  /*8b60*/  @!P0 BRA `(.L_x_151) ;  /* 0xfffffffc00f08947 */ /* 0x008fea000383ffff */
[----:B------:R-:W-:Y:S05]  /*8b70*/  BRA `(.L_x_152) ;  /* 0xffffff9c00647947 */ /* 0x000fea000383ffff */
.L_x_47:
[----:B------:R-:W-:-:S07]  /*8b80*/  MOV R0, UR5 ;  /* 0x0000000500007c02 */ /* 0x000fce0008000f00 */
.L_x_153:
[----:B-1----:R1:W3:Y:S02]  /*8b90*/  SYNCS.PHASECHK.TRANS64.TRYWAIT P0, [R0+URZ], R3 ;  /* 0x00000003000075a7 */ /* 0x0022e400080011ff */
[----:B---3--:R-:W-:Y:S05]  /*8ba0*/  @!P0 NANOSLEEP.SYNCS 0x989680 ;  /* 0x009896800000895d */ /* 0x008fea0003900000 */
[----:B------:R-:W3:Y:S02]  /*8bb0*/  @!P0 SYNCS.PHASECHK.TRANS64 P0, [R0+URZ], R3 ;  /* 0x00000003000085a7 */ /* 0x000ee400080010ff */
[----:B---3--:R-:W-:Y:S05]  /*8bc0*/  @!P0 BRA `(.L_x_153) ;  /* 0xfffffffc00f08947 */ /* 0x008fea000383ffff */
[----:B------:R-:W-:Y:S05]  /*8bd0*/  BRA `(.L_x_154) ;  /* 0xffffff9c00707947 */ /* 0x000fea000383ffff */
.L_x_48:
[----:B------:R-:W-:-:S07]  /*8be0*/  MOV R0, UR5 ;  /* 0x0000000500007c02 */ /* 0x000fce0008000f00 */
.L_x_155:
[----:B-1----:R1:W3:Y:S02]  /*8bf0*/  SYNCS.PHASECHK.TRANS64.TRYWAIT P0, [R0+URZ], R3 ;  /* 0x00000003000075a7 */ /* 0x0022e400080011ff */
[----:B---3--:R-:W-:Y:S05]  /*8c00*/  @!P0 NANOSLEEP.SYNCS 0x989680 ;  /* 0x009896800000895d */ /* 0x008fea0003900000 */
[----:B------:R-:W3:Y:S02]  /*8c10*/  @!P0 SYNCS.PHASECHK.TRANS64 P0, [R0+URZ], R3 ;  /* 0x00000003000085a7 */ /* 0x000ee400080010ff */
[----:B---3--:R-:W-:Y:S05]  /*8c20*/  @!P0 BRA `(.L_x_155) ;  /* 0xfffffffc00f08947 */ /* 0x008fea000383ffff */
[----:B------:R-:W-:Y:S05]  /*8c30*/  BRA `(.L_x_156) ;  /* 0xffffff9c007c7947 */ /* 0x000fea000383ffff */
.L_x_49:
[----:B------:R-:W-:-:S07]  /*8c40*/  MOV R0, UR5 ;  /* 0x0000000500007c02 */ /* 0x000fce0008000f00 */
.L_x_157:
[----:B-1----:R1:W3:Y:S02]  /*8c50*/  SYNCS.PHASECHK.TRANS64.TRYWAIT P0, [R0+URZ], R3 ;  /* 0x00000003000075a7 */ /* 0x0022e400080011ff */
[----:B---3--:R-:W-:Y:S05]  /*8c60*/  @!P0 NANOSLEEP.SYNCS 0x989680 ;  /* 0x009896800000895d */ /* 0x008fea0003900000 */
[----:B------:R-:W3:Y:S02]  /*8c70*/  @!P0 SYNCS.PHASECHK.TRANS64 P0, [R0+URZ], R3 ;  /* 0x00000003000085a7 */ /* 0x000ee400080010ff */
[----:B---3--:R-:W-:Y:S05]  /*8c80*/  @!P0 BRA `(.L_x_157) ;  /* 0xfffffffc00f08947 */ /* 0x008fea000383ffff */
[----:B------:R-:W-:Y:S05]  /*8c90*/  BRA `(.L_x_158) ;  /* 0xffffff9c00887947 */ /* 0x000fea000383ffff */
.L_x_50:
[----:B------:R-:W-:-:S07]  /*8ca0*/  MOV R0, UR5 ;  /* 0x0000000500007c02 */ /* 0x000fce0008000f00 */
.L_x_159:
[----:B-1----:R1:W3:Y:S02]  /*8cb0*/  SYNCS.PHASECHK.TRANS64.TRYWAIT P0, [R0+URZ], R3 ;  /* 0x00000003000075a7 */ /* 0x0022e400080011ff */
[----:B---3--:R-:W-:Y:S05]  /*8cc0*/  @!P0 NANOSLEEP.SYNCS 0x989680 ;  /* 0x009896800000895d */ /* 0x008fea0003900000 */
[----:B------:R-:W3:Y:S02]  /*8cd0*/  @!P0 SYNCS.PHASECHK.TRANS64 P0, [R0+URZ], R3 ;  /* 0x00000003000085a7 */ /* 0x000ee400080010ff */
[----:B---3--:R-:W-:Y:S05]  /*8ce0*/  @!P0 BRA `(.L_x_159) ;  /* 0xfffffffc00f08947 */ /* 0x008fea000383ffff */
[----:B------:R-:W-:Y:S05]  /*8cf0*/  BRA `(.L_x_160) ;  /* 0xffffff9c00947947 */ /* 0x000fea000383ffff */
.L_x_53:
[----:B--2---:R2:W3:Y:S02]  /*8d00*/  SYNCS.PHASECHK.TRANS64.TRYWAIT P0, [R2+URZ+0x130], R4 ;  /* 0x00013004020075a7 */ /* 0x0044e400080011ff */
[----:B---3--:R-:W-:Y:S05]  /*8d10*/  @!P0 NANOSLEEP.SYNCS 0x989680 ;  /* 0x009896800000895d */ /* 0x008fea0003900000 */
[----:B------:R-:W3:Y:S02]  /*8d20*/  @!P0 SYNCS.PHASECHK.TRANS64 P0, [R2+URZ+0x130], R4 ;  /* 0x00013004020085a7 */ /* 0x000ee400080010ff */
[----:B---3--:R-:W-:Y:S05]  /*8d30*/  @!P0 BRA `(.L_x_53) ;  /* 0xfffffffc00f08947 */ /* 0x008fea000383ffff */
[----:B------:R-:W-:Y:S05]  /*8d40*/  BRA `(.L_x_161) ;  /* 0xffffff9c00f87947 */ /* 0x000fea000383ffff */
.L_x_54:
[----:B------:R-:W-:-:S07]  /*8d50*/  MOV R2, UR4 ;  /* 0x0000000400027c02 */ /* 0x000fce0008000f00 */
.L_x_162:
[----:B--2---:R2:W3:Y:S02]  /*8d60*/  SYNCS.PHASECHK.TRANS64.TRYWAIT P0, [R2+URZ+0xe0], R5 ;  /* 0x0000e005020075a7 */ /* 0x0044e400080011ff */
[----:B---3--:R-:W-:Y:S05]  /*8d70*/  @!P0 NANOSLEEP.SYNCS 0x989680 ;  /* 0x009896800000895d */ /* 0x008fea0003900000 */
[----:B------:R-:W3:Y:S02]  /*8d80*/  @!P0 SYNCS.PHASECHK.TRANS64 P0, [R2+URZ+0xe0], R5 ;  /* 0x0000e005020085a7 */ /* 0x000ee400080010ff */
[----:B---3--:R-:W-:Y:S05]  /*8d90*/  @!P0 BRA `(.L_x_162) ;  /* 0xfffffffc00f08947 */ /* 0x008fea000383ffff */
[----:B------:R-:W-:Y:S05]  /*8da0*/  BRA `(.L_x_163) ;  /* 0xffffffa000087947 */ /* 0x000fea000383ffff */
.L_x_55:
[----:B--2---:R2:W3:Y:S02]  /*8db0*/  SYNCS.PHASECHK.TRANS64.TRYWAIT P1, [R2+URZ+0xd0], R4 ;  /* 0x0000d004020075a7 */ /* 0x0044e400080211ff */
[----:B---3--:R-:W-:Y:S05]  /*8dc0*/  @!P1 NANOSLEEP.SYNCS 0x989680 ;  /* 0x009896800000995d */ /* 0x008fea0003900000 */
[----:B------:R-:W3:Y:S02]  /*8dd0*/  @!P1 SYNCS.PHASECHK.TRANS64 P1, [R2+URZ+0xd0], R4 ;  /* 0x0000d004020095a7 */ /* 0x000ee400080210ff */
[----:B---3--:R-:W-:Y:S05]  /*8de0*/  @!P1 BRA `(.L_x_55) ;  /* 0xfffffffc00f09947 */ /* 0x008fea000383ffff */
[----:B------:R-:W-:Y:S05]  /*8df0*/  BRA `(.L_x_164) ;  /* 0xffffffa000387947 */ /* 0x000fea000383ffff */
.L_x_58:
[----:B------:R-:W-:-:S07]  /*8e00*/  MOV R0, UR4 ;  /* 0x0000000400007c02 */ /* 0x000fce0008000f00 */
.L_x_165:
[----:B--2---:R2:W3:Y:S02]  /*8e10*/  SYNCS.PHASECHK.TRANS64.TRYWAIT P0, [R0+URZ+0xe0], R2 ;  /* 0x0000e002000075a7 */ /* 0x0044e400080011ff */
[----:B---3--:R-:W-:Y:S05]  /*8e20*/  @!P0 NANOSLEEP.SYNCS 0x989680 ;  /* 0x009896800000895d */ /* 0x008fea0003900000 */
[----:B------:R-:W3:Y:S02]  /*8e30*/  @!P0 SYNCS.PHASECHK.TRANS64 P0, [R0+URZ+0xe0], R2 ;  /* 0x0000e002000085a7 */ /* 0x000ee400080010ff */
[----:B---3--:R-:W-:Y:S05]  /*8e40*/  @!P0 BRA `(.L_x_165) ;  /* 0xfffffffc00f08947 */ /* 0x008fea000383ffff */
[----:B------:R-:W-:Y:S05]  /*8e50*/  BRA `(.L_x_57) ;  /* 0xffffffa0008c7947 */ /* 0x000fea000383ffff */
.L_x_65:
[----:B-1----:R1:W2:Y:S02]  /*8e60*/  SYNCS.PHASECHK.TRANS64.TRYWAIT P1, [R0+URZ+0xd0], R2 ;  /* 0x0000d002000075a7 */ /* 0x0022a400080211ff */
[----:B--2---:R-:W-:Y:S05]  /*8e70*/  @!P1 NANOSLEEP.SYNCS 0x989680 ;  /* 0x009896800000995d */ /* 0x004fea0003900000 */
[----:B------:R-:W2:Y:S02]  /*8e80*/  @!P1 SYNCS.PHASECHK.TRANS64 P1, [R0+URZ+0xd0], R2 ;  /* 0x0000d002000095a7 */ /* 0x000ea400080210ff */
[----:B--2---:R-:W-:Y:S05]  /*8e90*/  @!P1 BRA `(.L_x_65) ;  /* 0xfffffffc00f09947 */ /* 0x004fea000383ffff */
[----:B------:R-:W-:Y:S05]  /*8ea0*/  BRA `(.L_x_166) ;  /* 0xffffffa800047947 */ /* 0x000fea000383ffff */
.L_x_66:
[----:B------:R-:W-:-:S07]  /*8eb0*/  MOV R2, UR31 ;  /* 0x0000001f00027c02 */ /* 0x000fce0008000f00 */
.L_x_167:
[----:B-1----:R1:W2:Y:S02]  /*8ec0*/  SYNCS.PHASECHK.TRANS64.TRYWAIT P0, [R2+URZ+0x110], R0 ;  /* 0x00011000020075a7 */ /* 0x0022a400080011ff */
[----:B--2---:R-:W-:Y:S05]  /*8ed0*/  @!P0 NANOSLEEP.SYNCS 0x989680 ;  /* 0x009896800000895d */ /* 0x004fea0003900000 */
[----:B------:R-:W2:Y:S02]  /*8ee0*/  @!P0 SYNCS.PHASECHK.TRANS64 P0, [R2+URZ+0x110], R0 ;  /* 0x00011000020085a7 */ /* 0x000ea400080010ff */
[----:B--2---:R-:W-:Y:S05]  /*8ef0*/  @!P0 BRA `(.L_x_167) ;  /* 0xfffffffc00f08947 */ /* 0x004fea000383ffff */
[----:B------:R-:W-:Y:S05]  /*8f00*/  BRA `(.L_x_168) ;  /* 0xffffffa800547947 */ /* 0x000fea000383ffff */
.L_x_69:
[----:B------:R-:W-:Y:S07]  /*8f10*/  MOV R0, UR5 ;  /* 0x0000000500007c02 */ /* 0x000fee0008000f00 */
.L_x_169:
[----:B-1----:R1:W2:Y:S02]  /*8f20*/  SYNCS.PHASECHK.TRANS64.TRYWAIT P0, [R0+URZ], R2 ;  /* 0x00000002000075a7 */ /* 0x0022a400080011ff */
[----:B--2---:R-:W-:Y:S05]  /*8f30*/  @!P0 NANOSLEEP.SYNCS 0x989680 ;  /* 0x009896800000895d */ /* 0x004fea0003900000 */
[----:B------:R-:W2:Y:S02]  /*8f40*/  @!P0 SYNCS.PHASECHK.TRANS64 P0, [R0+URZ], R2 ;  /* 0x00000002000085a7 */ /* 0x000ea400080010ff */
[----:B--2---:R-:W-:Y:S05]  /*8f50*/  @!P0 BRA `(.L_x_169) ;  /* 0xfffffffc00f08947 */ /* 0x004fea000383ffff */
[----:B------:R-:W-:Y:S05]  /*8f60*/  BRA `(.L_x_68) ;  /* 0xffffffa800707947 */ /* 0x000fea000383ffff */
.L_x_72:
[----:B------:R-:W-:-:S07]  /*8f70*/  MOV R0, UR4 ;  /* 0x0000000400007c02 */ /* 0x000fce0008000f00 */
.L_x_170:
[----:B--2---:R2:W4:Y:S02]  /*8f80*/  SYNCS.PHASECHK.TRANS64.TRYWAIT P0, [R0+URZ], R2 ;  /* 0x00000002000075a7 */ /* 0x00452400080011ff */
[----:B----4-:R-:W-:Y:S05]  /*8f90*/  @!P0 NANOSLEEP.SYNCS 0x989680 ;  /* 0x009896800000895d */ /* 0x010fea0003900000 */
[----:B------:R-:W4:Y:S02]  /*8fa0*/  @!P0 SYNCS.PHASECHK.TRANS64 P0, [R0+URZ], R2 ;  /* 0x00000002000085a7 */ /* 0x000f2400080010ff */
[----:B----4-:R-:W-:Y:S05]  /*8fb0*/  @!P0 BRA `(.L_x_170) ;  /* 0xfffffffc00f08947 */ /* 0x010fea000383ffff */
[----:B------:R-:W-:Y:S05]  /*8fc0*/  BRA `(.L_x_171) ;  /* 0xffffffac004c7947 */ /* 0x000fea000383ffff */
.L_x_73:
[----:B------:R-:W-:-:S07]  /*8fd0*/  MOV R0, UR5 ;  /* 0x0000000500007c02 */ /* 0x000fce0008000f00 */
.L_x_172:
[----:B-1----:R1:W2:Y:S02]  /*8fe0*/  SYNCS.PHASECHK.TRANS64.TRYWAIT P0, [R0+URZ], R3 ;  /* 0x00000003000075a7 */ /* 0x0022a400080011ff */
[----:B--2---:R-:W-:Y:S05]  /*8ff0*/  @!P0 NANOSLEEP.SYNCS 0x989680 ;  /* 0x009896800000895d */ /* 0x004fea0003900000 */
[----:B------:R-:W2:Y:S02]  /*9000*/  @!P0 SYNCS.PHASECHK.TRANS64 P0, [R0+URZ], R3 ;  /* 0x00000003000085a7 */ /* 0x000ea400080010ff */
[----:B--2---:R-:W-:Y:S05]  /*9010*/  @!P0 BRA `(.L_x_172) ;  /* 0xfffffffc00f08947 */ /* 0x004fea000383ffff */
[----:B------:R-:W-:Y:S05]  /*9020*/  BRA `(.L_x_173) ;  /* 0xffffffac00587947 */ /* 0x000fea000383ffff */
.L_x_74:
[----:B------:R-:W-:-:S07]  /*9030*/  MOV R0, UR5 ;  /* 0x0000000500007c02 */ /* 0x000fce0008000f00 */
.L_x_174:
[----:B-1----:R1:W2:Y:S02]  /*9040*/  SYNCS.PHASECHK.TRANS64.TRYWAIT P0, [R0+URZ], R3 ;  /* 0x00000003000075a7 */ /* 0x0022a400080011ff */
[----:B--2---:R-:W-:Y:S05]  /*9050*/  @!P0 NANOSLEEP.SYNCS 0x989680 ;  /* 0x009896800000895d */ /* 0x004fea0003900000 */
[----:B------:R-:W2:Y:S02]  /*9060*/  @!P0 SYNCS.PHASECHK.TRANS64 P0, [R0+URZ], R3 ;  /* 0x00000003000085a7 */ /* 0x000ea400080010ff */
[----:B--2---:R-:W-:Y:S05]  /*9070*/  @!P0 BRA `(.L_x_174) ;  /* 0xfffffffc00f08947 */ /* 0x004fea000383ffff */
[----:B------:R-:W-:Y:S05]  /*9080*/  BRA `(.L_x_175) ;  /* 0xffffffac00647947 */ /* 0x000fea000383ffff */
.L_x_75:
[----:B-1----:R-:W-:-:S07]  /*9090*/  MOV R0, UR4 ;  /* 0x0000000400007c02 */ /* 0x002fce0008000f00 */
.L_x_176:
[----:B-1----:R1:W2:Y:S02]  /*90a0*/  SYNCS.PHASECHK.TRANS64.TRYWAIT P0, [R0+URZ], R2 ;  /* 0x00000002000075a7 */ /* 0x0022a400080011ff */
[----:B--2---:R-:W-:Y:S05]  /*90b0*/  @!P0 NANOSLEEP.SYNCS 0x989680 ;  /* 0x009896800000895d */ /* 0x004fea0003900000 */
[----:B------:R-:W2:Y:S02]  /*90c0*/  @!P0 SYNCS.PHASECHK.TRANS64 P0, [R0+URZ], R2 ;  /* 0x00000002000085a7 */ /* 0x000ea400080010ff */
[----:B--2---:R-:W-:Y:S05]  /*90d0*/  @!P0 BRA `(.L_x_176) ;  /* 0xfffffffc00f08947 */ /* 0x004fea000383ffff */
[----:B------:R-:W-:Y:S05]  /*90e0*/  BRA `(.L_x_177) ;  /* 0xffffffac00707947 */ /* 0x000fea000383ffff */
.L_x_80:
[----:B-1----:R1:W2:Y:S02]  /*90f0*/  SYNCS.PHASECHK.TRANS64.TRYWAIT P0, [R8+URZ+0xd0], R0 ;  /* 0x0000d000080075a7 */ /* 0x0022a400080011ff */
[----:B--2---:R-:W-:Y:S05]  /*9100*/  @!P0 NANOSLEEP.SYNCS 0x989680 ;  /* 0x009896800000895d */ /* 0x004fea0003900000 */
[----:B------:R-:W2:Y:S02]  /*9110*/  @!P0 SYNCS.PHASECHK.TRANS64 P0, [R8+URZ+0xd0], R0 ;  /* 0x0000d000080085a7 */ /* 0x000ea400080010ff */
[----:B--2---:R-:W-:Y:S05]  /*9120*/  @!P0 BRA `(.L_x_80) ;  /* 0xfffffffc00f08947 */ /* 0x004fea000383ffff */
[----:B------:R-:W-:Y:S05]  /*9130*/  BRA `(.L_x_178) ;  /* 0xffffffb000b47947 */ /* 0x000fea000383ffff */
.L_x_83:
[----:B-1----:R-:W-:Y:S07]  /*9140*/  MOV R0, UR21 ;  /* 0x0000001500007c02 */ /* 0x002fee0008000f00 */
.L_x_179:
[----:B-1----:R1:W2:Y:S02]  /*9150*/  SYNCS.PHASECHK.TRANS64.TRYWAIT P1, [R0+URZ+0xc8], R2 ;  /* 0x0000c802000075a7 */ /* 0x0022a400080211ff */
[----:B--2---:R-:W-:Y:S05]  /*9160*/  @!P1 NANOSLEEP.SYNCS 0x989680 ;  /* 0x009896800000995d */ /* 0x004fea0003900000 */
[----:B------:R-:W2:Y:S02]  /*9170*/  @!P1 SYNCS.PHASECHK.TRANS64 P1, [R0+URZ+0xc8], R2 ;  /* 0x0000c802000095a7 */ /* 0x000ea400080210ff */
[----:B--2---:R-:W-:Y:S05]  /*9180*/  @!P1 BRA `(.L_x_179) ;  /* 0xfffffffc00f09947 */ /* 0x004fea000383ffff */
[----:B------:R-:W-:Y:S05]  /*9190*/  BRA `(.L_x_82) ;  /* 0xffffffb800307947 */ /* 0x000fea000383ffff */
.L_x_86:
[----:B-1----:R-:W-:Y:S07]  /*91a0*/  MOV R0, UR21 ;  /* 0x0000001500007c02 */ /* 0x002fee0008000f00 */
.L_x_180:
[----:B-1----:R1:W2:Y:S02]  /*91b0*/  SYNCS.PHASECHK.TRANS64.TRYWAIT P0, [R0+URZ+0xa0], R4 ;  /* 0x0000a004000075a7 */ /* 0x0022a400080011ff */
[----:B--2---:R-:W-:Y:S05]  /*91c0*/  @!P0 NANOSLEEP.SYNCS 0x989680 ;  /* 0x009896800000895d */ /* 0x004fea0003900000 */
[----:B------:R-:W2:Y:S02]  /*91d0*/  @!P0 SYNCS.PHASECHK.TRANS64 P0, [R0+URZ+0xa0], R4 ;  /* 0x0000a004000085a7 */ /* 0x000ea400080010ff */
[----:B--2---:R-:W-:Y:S05]  /*91e0*/  @!P0 BRA `(.L_x_180) ;  /* 0xfffffffc00f08947 */ /* 0x004fea000383ffff */
[----:B------:R-:W-:Y:S05]  /*91f0*/  BRA `(.L_x_181) ;  /* 0xffffffb800887947 */ /* 0x000fea000383ffff */
.L_x_87:
[----:B------:R-:W-:Y:S07]  /*9200*/  MOV R0, UR21 ;  /* 0x0000001500007c02 */ /* 0x000fee0008000f00 */
.L_x_182:
[----:B-1----:R1:W2:Y:S02]  /*9210*/  SYNCS.PHASECHK.TRANS64.TRYWAIT P0, [R0+URZ+0xa8], R4 ;  /* 0x0000a804000075a7 */ /* 0x0022a400080011ff */
[----:B--2---:R-:W-:Y:S05]  /*9220*/  @!P0 NANOSLEEP.SYNCS 0x989680 ;  /* 0x009896800000895d */ /* 0x004fea0003900000 */
[----:B------:R-:W2:Y:S02]  /*9230*/  @!P0 SYNCS.PHASECHK.TRANS64 P0, [R0+URZ+0xa8], R4 ;  /* 0x0000a804000085a7 */ /* 0x000ea400080010ff */
[----:B--2---:R-:W-:Y:S05]  /*9240*/  @!P0 BRA `(.L_x_182) ;  /* 0xfffffffc00f08947 */ /* 0x004fea000383ffff */
[----:B------:R-:W-:Y:S05]  /*9250*/  BRA `(.L_x_183) ;  /* 0xffffffb800c07947 */ /* 0x000fea000383ffff */
.L_x_88:
[----:B------:R-:W-:Y:S07]  /*9260*/  MOV R0, UR21 ;  /* 0x0000001500007c02 */ /* 0x000fee0008000f00 */
.L_x_184:
[----:B-1----:R1:W2:Y:S02]  /*9270*/  SYNCS.PHASECHK.TRANS64.TRYWAIT P0, [R0+URZ+0xb0], R4 ;  /* 0x0000b004000075a7 */ /* 0x0022a400080011ff */
[----:B--2---:R-:W-:Y:S05]  /*9280*/  @!P0 NANOSLEEP.SYNCS 0x989680 ;  /* 0x009896800000895d */ /* 0x004fea0003900000 */
[----:B------:R-:W2:Y:S02]  /*9290*/  @!P0 SYNCS.PHASECHK.TRANS64 P0, [R0+URZ+0xb0], R4 ;  /* 0x0000b004000085a7 */ /* 0x000ea400080010ff */
[----:B--2---:R-:W-:Y:S05]  /*92a0*/  @!P0 BRA `(.L_x_184) ;  /* 0xfffffffc00f08947 */ /* 0x004fea000383ffff */
[----:B------:R-:W-:Y:S05]  /*92b0*/  BRA `(.L_x_185) ;  /* 0xffffffbc00047947 */ /* 0x000fea000383ffff */
.L_x_89:
[----:B------:R-:W-:Y:S07]  /*92c0*/  MOV R0, UR21 ;  /* 0x0000001500007c02 */ /* 0x000fee0008000f00 */
.L_x_186:
[----:B-1----:R1:W2:Y:S02]  /*92d0*/  SYNCS.PHASECHK.TRANS64.TRYWAIT P0, [R0+URZ+0xb8], R4 ;  /* 0x0000b804000075a7 */ /* 0x0022a400080011ff */
[----:B--2---:R-:W-:Y:S05]  /*92e0*/  @!P0 NANOSLEEP.SYNCS 0x989680 ;  /* 0x009896800000895d */ /* 0x004fea0003900000 */
[----:B------:R-:W2:Y:S02]  /*92f0*/  @!P0 SYNCS.PHASECHK.TRANS64 P0, [R0+URZ+0xb8], R4 ;  /* 0x0000b804000085a7 */ /* 0x000ea400080010ff */
[----:B--2---:R-:W-:Y:S05]  /*9300*/  @!P0 BRA `(.L_x_186) ;  /* 0xfffffffc00f08947 */ /* 0x004fea000383ffff */
[----:B------:R-:W-:Y:S05]  /*9310*/  BRA `(.L_x_187) ;  /* 0xffffffbc004c7947 */ /* 0x000fea000383ffff */
.L_x_91:
[----:B------:R-:W-:-:S07]  /*9320*/  MOV R0, UR21 ;  /* 0x0000001500007c02 */ /* 0x000fce0008000f00 */
.L_x_188:
[----:B--2---:R2:W4:Y:S02]  /*9330*/  SYNCS.PHASECHK.TRANS64.TRYWAIT P0, [R0+URZ+0xa0], R2 ;  /* 0x0000a002000075a7 */ /* 0x00452400080011ff */
[----:B----4-:R-:W-:Y:S05]  /*9340*/  @!P0 NANOSLEEP.SYNCS 0x989680 ;  /* 0x009896800000895d */ /* 0x010fea0003900000 */
[----:B------:R-:W4:Y:S02]  /*9350*/  @!P0 SYNCS.PHASECHK.TRANS64 P0, [R0+URZ+0xa0], R2 ;  /* 0x0000a002000085a7 */ /* 0x000f2400080010ff */
[----:B----4-:R-:W-:Y:S05]  /*9360*/  @!P0 BRA `(.L_x_188) ;  /* 0xfffffffc00f08947 */ /* 0x010fea000383ffff */
[----:B------:R-:W-:Y:S05]  /*9370*/  BRA `(.L_x_189) ;  /* 0xffffffbc00c47947 */ /* 0x000fea000383ffff */
.L_x_92:
[----:B--2---:R-:W-:-:S07]  /*9380*/  MOV R0, UR21 ;  /* 0x0000001500007c02 */ /* 0x004fce0008000f00 */
.L_x_190:
[----:B--2---:R2:W4:Y:S02]  /*9390*/  SYNCS.PHASECHK.TRANS64.TRYWAIT P0, [R0+URZ+0xa8], R2 ;  /* 0x0000a802000075a7 */ /* 0x00452400080011ff */
[----:B----4-:R-:W-:Y:S05]  /*93a0*/  @!P0 NANOSLEEP.SYNCS 0x989680 ;  /* 0x009896800000895d */ /* 0x010fea0003900000 */
[----:B------:R-:W4:Y:S02]  /*93b0*/  @!P0 SYNCS.PHASECHK.TRANS64 P0, [R0+URZ+0xa8], R2 ;  /* 0x0000a802000085a7 */ /* 0x000f2400080010ff */
[----:B----4-:R-:W-:Y:S05]  /*93c0*/  @!P0 BRA `(.L_x_190) ;  /* 0xfffffffc00f08947 */ /* 0x010fea000383ffff */
[----:B------:R-:W-:Y:S05]  /*93d0*/  BRA `(.L_x_191) ;  /* 0xffffffbc00b47947 */ /* 0x000fea000383ffff */
.L_x_93:
[----:B--2---:R-:W-:-:S07]  /*93e0*/  MOV R0, UR21 ;  /* 0x0000001500007c02 */ /* 0x004fce0008000f00 */
.L_x_192:
[----:B--2---:R2:W4:Y:S02]  /*93f0*/  SYNCS.PHASECHK.TRANS64.TRYWAIT P0, [R0+URZ+0xb0], R2 ;  /* 0x0000b002000075a7 */ /* 0x00452400080011ff */
[----:B----4-:R-:W-:Y:S05]  /*9400*/  @!P0 NANOSLEEP.SYNCS 0x989680 ;  /* 0x009896800000895d */ /* 0x010fea0003900000 */
[----:B------:R-:W4:Y:S02]  /*9410*/  @!P0 SYNCS.PHASECHK.TRANS64 P0, [R0+URZ+0xb0], R2 ;  /* 0x0000b002000085a7 */ /* 0x000f2400080010ff */
[----:B----4-:R-:W-:Y:S05]  /*9420*/  @!P0 BRA `(.L_x_192) ;  /* 0xfffffffc00f08947 */ /* 0x010fea000383ffff */
[----:B------:R-:W-:Y:S05]  /*9430*/  BRA `(.L_x_193) ;  /* 0xffffffbc00a47947 */ /* 0x000fea000383ffff */
.L_x_95:
[----:B-1----:R1:W2:Y:S02]  /*9440*/  SYNCS.PHASECHK.TRANS64.TRYWAIT P0, [R3+URZ+0xd0], R0 ;  /* 0x0000d000030075a7 */ /* 0x0022a400080011ff */
[----:B--2---:R-:W-:Y:S05]  /*9450*/  @!P0 NANOSLEEP.SYNCS 0x989680 ;  /* 0x009896800000895d */ /* 0x004fea0003900000 */
[----:B------:R-:W2:Y:S02]  /*9460*/  @!P0 SYNCS.PHASECHK.TRANS64 P0, [R3+URZ+0xd0], R0 ;  /* 0x0000d000030085a7 */ /* 0x000ea400080010ff */
[----:B--2---:R-:W-:Y:S05]  /*9470*/  @!P0 BRA `(.L_x_95) ;  /* 0xfffffffc00f08947 */ /* 0x004fea000383ffff */
[----:B------:R-:W-:Y:S05]  /*9480*/  BRA `(.L_x_194) ;  /* 0xffffffc000707947 */ /* 0x000fea000383ffff */
.L_x_106:
[----:B-1----:R-:W-:Y:S04]  /*9490*/  MOV R0, UR44 ;  /* 0x0000002c00007c02 */ /* 0x002fe80008000f00 */
[----:B------:R1:W2:Y:S03]  /*94a0*/  SYNCS.PHASECHK.TRANS64.TRYWAIT P1, [R0+URZ+0x80], R3 ;  /* 0x00008003000075a7 */ /* 0x0002a600080211ff */
[----:B--2---:R-:W-:Y:S05]  /*94b0*/  @!P1 NANOSLEEP.SYNCS 0x989680 ;  /* 0x009896800000995d */ /* 0x004fea0003900000 */
[----:B------:R-:W2:Y:S02]  /*94c0*/  @!P1 SYNCS.PHASECHK.TRANS64 P1, [R0+URZ+0x80], R3 ;  /* 0x00008003000095a7 */ /* 0x000ea400080210ff */
[----:B--2---:R-:W-:Y:S05]  /*94d0*/  @!P1 BRA `(.L_x_106) ;  /* 0xfffffffc00ec9947 */ /* 0x004fea000383ffff */
[----:B------:R-:W-:Y:S05]  /*94e0*/  BRA `(.L_x_105) ;  /* 0xffffffcc00d47947 */ /* 0x000fea000383ffff */
.L_x_108:
[----:B-1----:R1:W3:Y:S02]  /*94f0*/  SYNCS.PHASECHK.TRANS64.TRYWAIT P0, [R26+URZ+0xf0], R2 ;  /* 0x0000f0021a0075a7 */ /* 0x0022e400080011ff */
[----:B---3--:R-:W-:Y:S05]  /*9500*/  @!P0 NANOSLEEP.SYNCS 0x989680 ;  /* 0x009896800000895d */ /* 0x008fea0003900000 */
[----:B------:R-:W3:Y:S02]  /*9510*/  @!P0 SYNCS.PHASECHK.TRANS64 P0, [R26+URZ+0xf0], R2 ;  /* 0x0000f0021a0085a7 */ /* 0x000ee400080010ff */
[----:B---3--:R-:W-:Y:S05]  /*9520*/  @!P0 BRA `(.L_x_108) ;  /* 0xfffffffc00f08947 */ /* 0x008fea000383ffff */
[----:B------:R-:W-:Y:S05]  /*9530*/  BRA `(.L_x_107) ;  /* 0xffffffcc00f87947 */ /* 0x000fea000383ffff */
.L_x_117:
[----:B---3--:R3:W4:Y:S02]  /*9540*/  SYNCS.PHASECHK.TRANS64.TRYWAIT P0, [R4+URZ+0x80], R0 ;  /* 0x00008000040075a7 */ /* 0x00872400080011ff */
[----:B----4-:R-:W-:Y:S05]  /*9550*/  @!P0 NANOSLEEP.SYNCS 0x989680 ;  /* 0x009896800000895d */ /* 0x010fea0003900000 */
[----:B------:R-:W4:Y:S02]  /*9560*/  @!P0 SYNCS.PHASECHK.TRANS64 P0, [R4+URZ+0x80], R0 ;  /* 0x00008000040085a7 */ /* 0x000f2400080010ff */
[----:B----4-:R-:W-:Y:S05]  /*9570*/  @!P0 BRA `(.L_x_117) ;  /* 0xfffffffc00f08947 */ /* 0x010fea000383ffff */
[----:B------:R-:W-:Y:S05]  /*9580*/  BRA `(.L_x_116) ;  /* 0xffffffd400e47947 */ /* 0x000fea000383ffff */
.L_x_125:
[----:B-1----:R1:W4:Y:S02]  /*9590*/  SYNCS.PHASECHK.TRANS64.TRYWAIT P0, [R2+URZ+0x80], R4 ;  /* 0x00008004020075a7 */ /* 0x00232400080011ff */
[----:B----4-:R-:W-:Y:S05]  /*95a0*/  @!P0 NANOSLEEP.SYNCS 0x989680 ;  /* 0x009896800000895d */ /* 0x010fea0003900000 */
[----:B------:R-:W4:Y:S02]  /*95b0*/  @!P0 SYNCS.PHASECHK.TRANS64 P0, [R2+URZ+0x80], R4 ;  /* 0x00008004020085a7 */ /* 0x000f2400080010ff */
[----:B----4-:R-:W-:Y:S05]  /*95c0*/  @!P0 BRA `(.L_x_125) ;  /* 0xfffffffc00f08947 */ /* 0x010fea000383ffff */
[----:B------:R-:W-:Y:S05]  /*95d0*/  BRA `(.L_x_124) ;  /* 0xffffffdc00f47947 */ /* 0x000fea000383ffff */
.L_x_133:
[----:B---3--:R3:W4:Y:S02]  /*95e0*/  SYNCS.PHASECHK.TRANS64.TRYWAIT P0, [R3+URZ+0x80], R0 ;  /* 0x00008000030075a7 */ /* 0x00872400080011ff */
[----:B----4-:R-:W-:Y:S05]  /*95f0*/  @!P0 NANOSLEEP.SYNCS 0x989680 ;  /* 0x009896800000895d */ /* 0x010fea0003900000 */
[----:B------:R-:W4:Y:S02]  /*9600*/  @!P0 SYNCS.PHASECHK.TRANS64 P0, [R3+URZ+0x80], R0 ;  /* 0x00008000030085a7 */ /* 0x000f2400080010ff */
[----:B----4-:R-:W-:Y:S05]  /*9610*/  @!P0 BRA `(.L_x_133) ;  /* 0xfffffffc00f08947 */ /* 0x010fea000383ffff */
[----:B------:R-:W-:Y:S05]  /*9620*/  BRA `(.L_x_132) ;  /* 0xffffffe800007947 */ /* 0x000fea000383ffff */
        .weak           $__internal_0_$__cuda_sm10x_tcgen05_guardrail_trap_col_being_dealloced_not_returned_by_alloc
        .type           $__internal_0_$__cuda_sm10x_tcgen05_guardrail_trap_col_being_dealloced_not_returned_by_alloc,@function
        .size           $__internal_0_$__cuda_sm10x_tcgen05_guardrail_trap_col_being_dealloced_not_returned_by_alloc,($__internal_1_$__cuda_sm10x_tcgen05_guardrail_trap_phase_invalid_during_alloc - $__internal_0_$__cuda_sm10x_tcgen05_guardrail_trap_col_being_dealloced_not_returned_by_alloc)
$__internal_0_$__cuda_sm10x_tcgen05_guardrail_trap_col_being_dealloced_not_returned_by_alloc:
[----:B------:R-:W-:Y:S05]  /*9630*/  BPT.TRAP 0x1 ;  /* 0x000000040000795c */ /* 0x000fea0000300000 */
[----:B------:R-:W-:-:S04]  /*9640*/  HFMA2 R3, -RZ, RZ, 0, 0 ;  /* 0x00000000ff037431 */ /* 0x000fc800000001ff */
[----:B------:R-:W-:Y:S05]  /*9650*/  RET.REL.NODEC R2 `(_ZN7cutlass13device_kernelINS_4gemm6kernel13GemmUniversalIN4cute5tupleIJiiiiEEENS1_10collective13CollectiveMmaINS1_35MainloopSm100TmaUmmaWarpSpecializedILi8ELi2ELi4ENS5_IJNS4_1CILi2EEENSA_ILi1EEESC_EEEEENS5_IJNSA_ILi64EEENSA_ILi128EEESF_EEENS_10bfloat16_tENS5_IJlSC_lEEESI_SJ_NS4_8TiledMMAINS4_8MMA_AtomIJNS4_20SM100_MMA_F16BF16_SSISI_SI_fLi64ELi128ELNS4_4UMMA5MajorE0ELSO_0ELNSN_7ScaleInE0ELSP_0EEEEEENS4_6LayoutINS5_IJSC_SC_SC_EEENS5_IJNSA_ILi0EEESU_SU_EEEEENS5_IJNS4_10UnderscoreESX_SX_EEEEENS4_13SM90_TMA_LOADENS4_14ComposedLayoutINS4_7SwizzleILi3ELi4ELi3EEENS4_18smem_ptr_flag_bitsILi16EEENSS_INS5_IJNSA_ILi8EEESF_EEENS5_IJSF_SC_EEEEEEEvNS4_8identityENS4_23SM90_TMA_LOAD_MULTICASTES1A_vS1B_EENS_8epilogue10collective18CollectiveEpilogueINS1E_23Sm100TmaWarpSpecializedILi4ELi2ELi16ELb1ELb0EEEJSH_NS5_IJNSS_ISF_SC_EENSS_INSA_ILi32EEESC_EEEEESI_SJ_SI_SJ_NS1E_6fusion15FusionCallbacksIS1I_NS1N_17LinearCombinationISI_fSI_fLNS_15FloatRoundStyleE2EEESH_S1M_JEEENS4_5SM1004TMEM4LOAD26SM100_TMEM_LOAD_16dp256b4xES10_NS11_INS12_ILi2ELi4ELi3EEES15_NSS_INS5_IJS16_S1K_EEENS5_IJS1K_SC_EEEEEEENS4_17SM75_U32x4_LDSM_NENS4_14SM90_TMA_STOREES21_NS4_17SM90_U32x4_STSM_NENS4_39AutoVectorizingCopyWithAssumedAlignmentILi128EEEEEEvvEEEEvNT_6ParamsE) ;  /* 0xffffff6802687950 */ /* 0x000fea0003c3ffff */
        .weak           $__internal_1_$__cuda_sm10x_tcgen05_guardrail_trap_phase_invalid_during_alloc
        .type           $__internal_1_$__cuda_sm10x_tcgen05_guardrail_trap_phase_invalid_during_alloc,@function
        .size           $__internal_1_$__cuda_sm10x_tcgen05_guardrail_trap_phase_invalid_during_alloc,($__internal_2_$__cuda_sm10x_tcgen05_guardrail_trap_unallocated_columns_being_dealloced - $__internal_1_$__cuda_sm10x_tcgen05_guardrail_trap_phase_invalid_during_alloc)
$__internal_1_$__cuda_sm10x_tcgen05_guardrail_trap_phase_invalid_during_alloc:
[----:B------:R-:W-:Y:S05]  /*9660*/  BPT.TRAP 0x1 ;  /* 0x000000040000795c */ /* 0x000fea0000300000 */
[----:B------:R-:W-:-:S04]  /*9670*/  MOV R5, 0x0 ;  /* 0x0000000000057802 */ /* 0x000fc80000000f00 */
[----:B------:R-:W-:Y:S05]  /*9680*/  RET.REL.NODEC R4 `(_ZN7cutlass13device_kernelINS_4gemm6kernel13GemmUniversalIN4cute5tupleIJiiiiEEENS1_10collective13CollectiveMmaINS1_35MainloopSm100TmaUmmaWarpSpecializedILi8ELi2ELi4ENS5_IJNS4_1CILi2EEENSA_ILi1EEESC_EEEEENS5_IJNSA_ILi64EEENSA_ILi128EEESF_EEENS_10bfloat16_tENS5_IJlSC_lEEESI_SJ_NS4_8TiledMMAINS4_8MMA_AtomIJNS4_20SM100_MMA_F16BF16_SSISI_SI_fLi64ELi128ELNS4_4UMMA5MajorE0ELSO_0ELNSN_7ScaleInE0ELSP_0EEEEEENS4_6LayoutINS5_IJSC_SC_SC_EEENS5_IJNSA_ILi0EEESU_SU_EEEEENS5_IJNS4_10UnderscoreESX_SX_EEEEENS4_13SM90_TMA_LOADENS4_14ComposedLayoutINS4_7SwizzleILi3ELi4ELi3EEENS4_18smem_ptr_flag_bitsILi16EEENSS_INS5_IJNSA_ILi8EEESF_EEENS5_IJSF_SC_EEEEEEEvNS4_8identityENS4_23SM90_TMA_LOAD_MULTICASTES1A_vS1B_EENS_8epilogue10collective18CollectiveEpilogueINS1E_23Sm100TmaWarpSpecializedILi4ELi2ELi16ELb1ELb0EEEJSH_NS5_IJNSS_ISF_SC_EENSS_INSA_ILi32EEESC_EEEEESI_SJ_SI_SJ_NS1E_6fusion15FusionCallbacksIS1I_NS1N_17LinearCombinationISI_fSI_fLNS_15FloatRoundStyleE2EEESH_S1M_JEEENS4_5SM1004TMEM4LOAD26SM100_TMEM_LOAD_16dp256b4xES10_NS11_INS12_ILi2ELi4ELi3EEES15_NSS_INS5_IJS16_S1K_EEENS5_IJS1K_SC_EEEEEEENS4_17SM75_U32x4_LDSM_NENS4_14SM90_TMA_STOREES21_NS4_17SM90_U32x4_STSM_NENS4_39AutoVectorizingCopyWithAssumedAlignmentILi128EEEEEEvvEEEEvNT_6ParamsE) ;  /* 0xffffff68045c7950 */ /* 0x000fea0003c3ffff */
        .weak           $__internal_2_$__cuda_sm10x_tcgen05_guardrail_trap_unallocated_columns_being_dealloced
        .type           $__internal_2_$__cuda_sm10x_tcgen05_guardrail_trap_unallocated_columns_being_dealloced,@function
        .size           $__internal_2_$__cuda_sm10x_tcgen05_guardrail_trap_unallocated_columns_being_dealloced,(.L_x_196 - $__internal_2_$__cuda_sm10x_tcgen05_guardrail_trap_unallocated_columns_being_dealloced)
$__internal_2_$__cuda_sm10x_tcgen05_guardrail_trap_unallocated_columns_being_dealloced:
[----:B------:R-:W-:Y:S05]  /*9690*/  BPT.TRAP 0x1 ;  /* 0x000000040000795c */ /* 0x000fea0000300000 */
[----:B------:R-:W-:-:S04]  /*96a0*/  HFMA2 R3, -RZ, RZ, 0, 0 ;  /* 0x00000000ff037431 */ /* 0x000fc800000001ff */
[----:B------:R-:W-:Y:S05]  /*96b0*/  RET.REL.NODEC R2 `(_ZN7cutlass13device_kernelINS_4gemm6kernel13GemmUniversalIN4cute5tupleIJiiiiEEENS1_10collective13CollectiveMmaINS1_35MainloopSm100TmaUmmaWarpSpecializedILi8ELi2ELi4ENS5_IJNS4_1CILi2EEENSA_ILi1EEESC_EEEEENS5_IJNSA_ILi64EEENSA_ILi128EEESF_EEENS_10bfloat16_tENS5_IJlSC_lEEESI_SJ_NS4_8TiledMMAINS4_8MMA_AtomIJNS4_20SM100_MMA_F16BF16_SSISI_SI_fLi64ELi128ELNS4_4UMMA5MajorE0ELSO_0ELNSN_7ScaleInE0ELSP_0EEEEEENS4_6LayoutINS5_IJSC_SC_SC_EEENS5_IJNSA_ILi0EEESU_SU_EEEEENS5_IJNS4_10UnderscoreESX_SX_EEEEENS4_13SM90_TMA_LOADENS4_14ComposedLayoutINS4_7SwizzleILi3ELi4ELi3EEENS4_18smem_ptr_flag_bitsILi16EEENSS_INS5_IJNSA_ILi8EEESF_EEENS5_IJSF_SC_EEEEEEEvNS4_8identityENS4_23SM90_TMA_LOAD_MULTICASTES1A_vS1B_EENS_8epilogue10collective18CollectiveEpilogueINS1E_23Sm100TmaWarpSpecializedILi4ELi2ELi16ELb1ELb0EEEJSH_NS5_IJNSS_ISF_SC_EENSS_INSA_ILi32EEESC_EEEEESI_SJ_SI_SJ_NS1E_6fusion15FusionCallbacksIS1I_NS1N_17LinearCombinationISI_fSI_fLNS_15FloatRoundStyleE2EEESH_S1M_JEEENS4_5SM1004TMEM4LOAD26SM100_TMEM_LOAD_16dp256b4xES10_NS11_INS12_ILi2ELi4ELi3EEES15_NSS_INS5_IJS16_S1K_EEENS5_IJS1K_SC_EEEEEEENS4_17SM75_U32x4_LDSM_NENS4_14SM90_TMA_STOREES21_NS4_17SM90_U32x4_STSM_NENS4_39AutoVectorizingCopyWithAssumedAlignmentILi128EEEEEEvvEEEEvNT_6ParamsE) ;  /* 0xffffff6802507950 */ /* 0x000fea0003c3ffff */
.L_x_195:
[----:B------:R-:W-:-:S00]  /*96c0*/  BRA `(.L_x_195) ;  /* 0xfffffffc00fc7947 */ /* 0x000fc0000383ffff */
[----:B------:R-:W-:-:S00]  /*96d0*/  NOP ;  /* 0x0000000000007918 */ /* 0x000fc00000000000 */
        /* <DEDUP_REMOVED lines=10> */
.L_x_196:


//--------------------- .nv.global.init           --------------------------
	.section	.nv.global.init,"aw",@progbits
.nv.global.init:
	.type		$str$27,@object
	.size		$str$27,($str$28 - $str$27)
$str$27:
        /*0000*/ 	.byte	0x28, 0x61, 0x64, 0x64, 0x72, 0x65, 0x73, 0x73, 0x20, 0x26, 0x20, 0x6d, 0x61, 0x73, 0x6b, 0x29
        /*0010*/ 	.byte	0x20, 0x3d, 0x3d, 0x20, 0x30, 0x00
	.type		$str$28,@object
	.size		$str$28,($str$26 - $str$28)
$str$28:
        /*0016*/ 	.byte	0x2f, 0x74, 0x6d, 0x70, 0x2f, 0x63, 0x75, 0x74, 0x6c, 0x61, 0x73, 0x73, 0x5f, 0x73, 0x77, 0x65
        /*0026*/ 	.byte	0x65, 0x70, 0x5f, 0x73, 0x72, 0x63, 0x2f, 0x69, 0x6e, 0x63, 0x6c, 0x75, 0x64, 0x65, 0x2f, 0x63
        /*0036*/ 	.byte	0x75, 0x74, 0x65, 0x2f, 0x70, 0x6f, 0x69, 0x6e, 0x74, 0x65, 0x72, 0x5f, 0x66, 0x6c, 0x61, 0x67
        /*0046*/ 	.byte	0x67, 0x65, 0x64, 0x2e, 0x68, 0x70, 0x70, 0x00
	.type		$str$26,@object
	.size		$str$26,($str$25 - $str$26)
$str$26:
        /*004e*/ 	.byte	0x2f, 0x74, 0x6d, 0x70, 0x2f, 0x63, 0x75, 0x74, 0x6c, 0x61, 0x73, 0x73, 0x5f, 0x73, 0x77, 0x65
        /*005e*/ 	.byte	0x65, 0x70, 0x5f, 0x73, 0x72, 0x63, 0x2f, 0x69, 0x6e, 0x63, 0x6c, 0x75, 0x64, 0x65, 0x2f, 0x63
        /*006e*/ 	.byte	0x75, 0x74, 0x65, 0x2f, 0x61, 0x74, 0x6f, 0x6d, 0x2f, 0x63, 0x6f, 0x70, 0x79, 0x5f, 0x74, 0x72
        /*007e*/ 	.byte	0x61, 0x69, 0x74, 0x73, 0x5f, 0x73, 0x6d, 0x31, 0x30, 0x30, 0x2e, 0x68, 0x70, 0x70, 0x00
	.type		$str$25,@object
	.size		$str$25,(__unnamed_1 - $str$25)
$str$25:
        /*008d*/ 	.byte	0x28, 0x28, 0x75, 0x69, 0x6e, 0x74, 0x33, 0x32, 0x5f, 0x74, 0x28, 0x74, 0x68, 0x72, 0x65, 0x61
        /*009d*/ 	.byte	0x64, 0x49, 0x64, 0x78, 0x2e, 0x78, 0x29, 0x20, 0x2f, 0x20, 0x33, 0x32, 0x29, 0x20, 0x25, 0x20
        /*00ad*/ 	.byte	0x34, 0x29, 0x20, 0x3d, 0x3d, 0x20, 0x28, 0x28, 0x28, 0x74, 0x6d, 0x65, 0x6d, 0x5f, 0x61, 0x64
        /*00bd*/ 	.byte	0x64, 0x72, 0x20, 0x3e, 0x3e, 0x20, 0x31, 0x36, 0x29, 0x20, 0x2f, 0x20, 0x33, 0x32, 0x29, 0x20
        /*00cd*/ 	.byte	0x25, 0x20, 0x34, 0x29, 0x00
	.type		__unnamed_1,@object
	.size		__unnamed_1,(__unnamed_2 - __unnamed_1)
__unnamed_1:
        /*00d2*/ 	.byte	0x61, 0x75, 0x74, 0x6f, 0x20, 0x63, 0x75, 0x74, 0x65, 0x3a, 0x3a, 0x61, 0x73, 0x5f, 0x70, 0x6f
        /* <DEDUP_REMOVED lines=24> */
        /*0262*/ 	.byte	0x30, 0x34, 0x38, 0x3e, 0x3e, 0x3e, 0x3e, 0x5d, 0x00
	.type		__unnamed_2,@object
	.size		__unnamed_2,(.L_2 - __unnamed_2)
__unnamed_2:
        /* <DEDUP_REMOVED lines=45> */
        /*053b*/ 	.byte	0x3e, 0x3e, 0x3e, 0x5d, 0x00
.L_2:


//--------------------- .nv.shared._ZN7cutlass13device_kernelINS_4gemm6kernel13GemmUniversalIN4cute5tupleIJiiiiEEENS1_10collective13CollectiveMmaINS1_35MainloopSm100TmaUmmaWarpSpecializedILi8ELi2ELi4ENS5_IJNS4_1CILi2EEENSA_ILi1EEESC_EEEEENS5_IJNSA_ILi64EEENSA_ILi128EEESF_EEENS_10bfloat16_tENS5_IJlSC_lEEESI_SJ_NS4_8TiledMMAINS4_8MMA_AtomIJNS4_20SM100_MMA_F16BF16_SSISI_SI_fLi64ELi128ELNS4_4UMMA5MajorE0ELSO_0ELNSN_7ScaleInE0ELSP_0EEEEEENS4_6LayoutINS5_IJSC_SC_SC_EEENS5_IJNSA_ILi0EEESU_SU_EEEEENS5_IJNS4_10UnderscoreESX_SX_EEEEENS4_13SM90_TMA_LOADENS4_14ComposedLayoutINS4_7SwizzleILi3ELi4ELi3EEENS4_18smem_ptr_flag_bitsILi16EEENSS_INS5_IJNSA_ILi8EEESF_EEENS5_IJSF_SC_EEEEEEEvNS4_8identityENS4_23SM90_TMA_LOAD_MULTICASTES1A_vS1B_EENS_8epilogue10collective18CollectiveEpilogueINS1E_23Sm100TmaWarpSpecializedILi4ELi2ELi16ELb1ELb0EEEJSH_NS5_IJNSS_ISF_SC_EENSS_INSA_ILi32EEESC_EEEEESI_SJ_SI_SJ_NS1E_6fusion15FusionCallbacksIS1I_NS1N_17LinearCombinationISI_fSI_fLNS_15FloatRoundStyleE2EEESH_S1M_JEEENS4_5SM1004TMEM4LOAD26SM100_TMEM_LOAD_16dp256b4xES10_NS11_INS12_ILi2ELi4ELi3EEES15_NSS_INS5_IJS16_S1K_EEENS5_IJS1K_SC_EEEEEEENS4_17SM75_U32x4_LDSM_NENS4_14SM90_TMA_STOREES21_NS4_17SM90_U32x4_STSM_NENS4_39AutoVectorizingCopyWithAssumedAlignmentILi128EEEEEEvvEEEEvNT_6ParamsE --------------------------
	.section	.nv.shared._ZN7cutlass13device_kernelINS_4gemm6kernel13GemmUniversalIN4cute5tupleIJiiiiEEENS1_10collective13CollectiveMmaINS1_35MainloopSm100TmaUmmaWarpSpecializedILi8ELi2ELi4ENS5_IJNS4_1CILi2EEENSA_ILi1EEESC_EEEEENS5_IJNSA_ILi64EEENSA_ILi128EEESF_EEENS_10bfloat16_tENS5_IJlSC_lEEESI_SJ_NS4_8TiledMMAINS4_8MMA_AtomIJNS4_20SM100_MMA_F16BF16_SSISI_SI_fLi64ELi128ELNS4_4UMMA5MajorE0ELSO_0ELNSN_7ScaleInE0ELSP_0EEEEEENS4_6LayoutINS5_IJSC_SC_SC_EEENS5_IJNSA_ILi0EEESU_SU_EEEEENS5_IJNS4_10UnderscoreESX_SX_EEEEENS4_13SM90_TMA_LOADENS4_14ComposedLayoutINS4_7SwizzleILi3ELi4ELi3EEENS4_18smem_ptr_flag_bitsILi16EEENSS_INS5_IJNSA_ILi8EEESF_EEENS5_IJSF_SC_EEEEEEEvNS4_8identityENS4_23SM90_TMA_LOAD_MULTICASTES1A_vS1B_EENS_8epilogue10collective18CollectiveEpilogueINS1E_23Sm100TmaWarpSpecializedILi4ELi2ELi16ELb1ELb0EEEJSH_NS5_IJNSS_ISF_SC_EENSS_INSA_ILi32EEESC_EEEEESI_SJ_SI_SJ_NS1E_6fusion15FusionCallbacksIS1I_NS1N_17LinearCombinationISI_fSI_fLNS_15FloatRoundStyleE2EEESH_S1M_JEEENS4_5SM1004TMEM4LOAD26SM100_TMEM_LOAD_16dp256b4xES10_NS11_INS12_ILi2ELi4ELi3EEES15_NSS_INS5_IJS16_S1K_EEENS5_IJS1K_SC_EEEEEEENS4_17SM75_U32x4_LDSM_NENS4_14SM90_TMA_STOREES21_NS4_17SM90_U32x4_STSM_NENS4_39AutoVectorizingCopyWithAssumedAlignmentILi128EEEEEEvvEEEEvNT_6ParamsE,"aw",@nobits
	.sectionflags	@""
	.align	16
	.zero		1024


//--------------------- .nv.shared.reserved.0     --------------------------
	.section	.nv.shared.reserved.0,"aw",@nobits
	.weak		__nv_reservedSMEM_offset_0_alias
	.size		__nv_reservedSMEM_offset_0_alias, 0, 64
	.other		__nv_reservedSMEM_offset_0_alias,@"STO_CUDA_RESERVED_SHARED STV_DEFAULT"
__nv_reservedSMEM_offset_0_alias:
	.zero		0
.nv.shared.reserved.0:
	.zero		64
	.weak		__nv_reservedSMEM_tcgen05_partition
	.type		__nv_reservedSMEM_tcgen05_partition,@object
	.size		__nv_reservedSMEM_tcgen05_partition,(.L_0 - __nv_reservedSMEM_tcgen05_partition)
__nv_reservedSMEM_tcgen05_partition:
	.zero		32
.L_0:


//--------------------- .nv.global                --------------------------
	.section	.nv.global,"aw",@nobits
.nv.global:
	.type		_ZN40_INTERNAL_d2a92549_4_k_cu_146d61a3_191804cute1_E,@object
	.size		_ZN40_INTERNAL_d2a92549_4_k_cu_146d61a3_191804cute1_E,(_ZN40_INTERNAL_d2a92549_4_k_cu_146d61a3_191804cuda3std3__45__cpo6cbeginE - _ZN40_INTERNAL_d2a92549_4_k_cu_146d61a3_191804cute1_E)
_ZN40_INTERNAL_d2a92549_4_k_cu_146d61a3_191804cute1_E:
	.zero		1
	.type		_ZN40_INTERNAL_d2a92549_4_k_cu_146d61a3_191804cuda3std3__45__cpo6cbeginE,@object
	.size		_ZN40_INTERNAL_d2a92549_4_k_cu_146d61a3_191804cuda3std3__45__cpo6cbeginE,(_ZN40_INTERNAL_d2a92549_4_k_cu_146d61a3_191804cuda3std3__48in_placeE - _ZN40_INTERNAL_d2a92549_4_k_cu_146d61a3_191804cuda3std3__45__cpo6cbeginE)
_ZN40_INTERNAL_d2a92549_4_k_cu_146d61a3_191804cuda3std3__45__cpo6cbeginE:
	.zero		1
	.type		_ZN40_INTERNAL_d2a92549_4_k_cu_146d61a3_191804cuda3std3__48in_placeE,@object
	.size		_ZN40_INTERNAL_d2a92549_4_k_cu_146d61a3_191804cuda3std3__48in_placeE,(_ZN40_INTERNAL_d2a92549_4_k_cu_146d61a3_191804cuda3std6ranges3__45__cpo9iter_moveE - _ZN40_INTERNAL_d2a92549_4_k_cu_146d61a3_191804cuda3std3__48in_placeE)
_ZN40_INTERNAL_d2a92549_4_k_cu_146d61a3_191804cuda3std3__48in_placeE:
	.zero		1
	.type		_ZN40_INTERNAL_d2a92549_4_k_cu_146d61a3_191804cuda3std6ranges3__45__cpo9iter_moveE,@object
	.size		_ZN40_INTERNAL_d2a92549_4_k_cu_146d61a3_191804cuda3std6ranges3__45__cpo9iter_moveE,(_ZN40_INTERNAL_d2a92549_4_k_cu_146d61a3_191804cuda3std3__45__cpo5beginE - _ZN40_INTERNAL_d2a92549_4_k_cu_146d61a3_191804cuda3std6ranges3__45__cpo9iter_moveE)
_ZN40_INTERNAL_d2a92549_4_k_cu_146d61a3_191804cuda3std6ranges3__45__cpo9iter_moveE:
	.zero		1
	.type		_ZN40_INTERNAL_d2a92549_4_k_cu_146d61a3_191804cuda3std3__45__cpo5beginE,@object
	.size		_ZN40_INTERNAL_d2a92549_4_k_cu_146d61a3_191804cuda3std3__45__cpo5beginE,(_ZN40_INTERNAL_d2a92549_4_k_cu_146d61a3_191804cuda3std3__442_GLOBAL__N__d2a92549_4_k_cu_146d61a3_191806ignoreE - _ZN40_INTERNAL_d2a92549_4_k_cu_146d61a3_191804cuda3std3__45__cpo5beginE)
_ZN40_INTERNAL_d2a92549_4_k_cu_146d61a3_191804cuda3std3__45__cpo5beginE:
	.zero		1
	.type		_ZN40_INTERNAL_d2a92549_4_k_cu_146d61a3_191804cuda3std3__442_GLOBAL__N__d2a92549_4_k_cu_146d61a3_191806ignoreE,@object
	.size		_ZN40_INTERNAL_d2a92549_4_k_cu_146d61a3_191804cuda3std3__442_GLOBAL__N__d2a92549_4_k_cu_146d61a3_191806ignoreE,(_ZN40_INTERNAL_d2a92549_4_k_cu_146d61a3_191804cute7productE - _ZN40_INTERNAL_d2a92549_4_k_cu_146d61a3_191804cuda3std3__442_GLOBAL__N__d2a92549_4_k_cu_146d61a3_191806ignoreE)
_ZN40_INTERNAL_d2a92549_4_k_cu_146d61a3_191804cuda3std3__442_GLOBAL__N__d2a92549_4_k_cu_146d61a3_191806ignoreE:
	.zero		1
	.type		_ZN40_INTERNAL_d2a92549_4_k_cu_146d61a3_191804cute7productE,@object
	.size		_ZN40_INTERNAL_d2a92549_4_k_cu_146d61a3_191804cute7productE,(_ZN40_INTERNAL_d2a92549_4_k_cu_146d61a3_191804cuda3std3__45__cpo3endE - _ZN40_INTERNAL_d2a92549_4_k_cu_146d61a3_191804cute7productE)
_ZN40_INTERNAL_d2a92549_4_k_cu_146d61a3_191804cute7productE:
	.zero		1
	.type		_ZN40_INTERNAL_d2a92549_4_k_cu_146d61a3_191804cuda3std3__45__cpo3endE,@object
	.size		_ZN40_INTERNAL_d2a92549_4_k_cu_146d61a3_191804cuda3std3__45__cpo3endE,(_ZN40_INTERNAL_d2a92549_4_k_cu_146d61a3_191804cuda3std3__419piecewise_constructE - _ZN40_INTERNAL_d2a92549_4_k_cu_146d61a3_191804cuda3std3__45__cpo3endE)
_ZN40_INTERNAL_d2a92549_4_k_cu_146d61a3_191804cuda3std3__45__cpo3endE:
	.zero		1
	.type		_ZN40_INTERNAL_d2a92549_4_k_cu_146d61a3_191804cuda3std3__419piecewise_constructE,@object
	.size		_ZN40_INTERNAL_d2a92549_4_k_cu_146d61a3_191804cuda3std3__419piecewise_constructE,(_ZN40_INTERNAL_d2a92549_4_k_cu_146d61a3_191804cuda3std3__45__cpo4cendE - _ZN40_INTERNAL_d2a92549_4_k_cu_146d61a3_191804cuda3std3__419piecewise_constructE)
_ZN40_INTERNAL_d2a92549_4_k_cu_146d61a3_191804cuda3std3__419piecewise_constructE:
	.zero		1
	.type		_ZN40_INTERNAL_d2a92549_4_k_cu_146d61a3_191804cuda3std3__45__cpo4cendE,@object
	.size		_ZN40_INTERNAL_d2a92549_4_k_cu_146d61a3_191804cuda3std3__45__cpo4cendE,(_ZN40_INTERNAL_d2a92549_4_k_cu_146d61a3_191804cuda3std6ranges3__45__cpo4swapE - _ZN40_INTERNAL_d2a92549_4_k_cu_146d61a3_191804cuda3std3__45__cpo4cendE)
_ZN40_INTERNAL_d2a92549_4_k_cu_146d61a3_191804cuda3std3__45__cpo4cendE:
	.zero		1
	.type		_ZN40_INTERNAL_d2a92549_4_k_cu_146d61a3_191804cuda3std6ranges3__45__cpo4swapE,@object
	.size		_ZN40_INTERNAL_d2a92549_4_k_cu_146d61a3_191804cuda3std6ranges3__45__cpo4swapE,(.L_10 - _ZN40_INTERNAL_d2a92549_4_k_cu_146d61a3_191804cuda3std6ranges3__45__cpo4swapE)
_ZN40_INTERNAL_d2a92549_4_k_cu_146d61a3_191804cuda3std6ranges3__45__cpo4swapE:
	.zero		1
.L_10:


//--------------------- .nv.constant0._ZN7cutlass13device_kernelINS_4gemm6kernel13GemmUniversalIN4cute5tupleIJiiiiEEENS1_10collective13CollectiveMmaINS1_35MainloopSm100TmaUmmaWarpSpecializedILi8ELi2ELi4ENS5_IJNS4_1CILi2EEENSA_ILi1EEESC_EEEEENS5_IJNSA_ILi64EEENSA_ILi128EEESF_EEENS_10bfloat16_tENS5_IJlSC_lEEESI_SJ_NS4_8TiledMMAINS4_8MMA_AtomIJNS4_20SM100_MMA_F16BF16_SSISI_SI_fLi64ELi128ELNS4_4UMMA5MajorE0ELSO_0ELNSN_7ScaleInE0ELSP_0EEEEEENS4_6LayoutINS5_IJSC_SC_SC_EEENS5_IJNSA_ILi0EEESU_SU_EEEEENS5_IJNS4_10UnderscoreESX_SX_EEEEENS4_13SM90_TMA_LOADENS4_14ComposedLayoutINS4_7SwizzleILi3ELi4ELi3EEENS4_18smem_ptr_flag_bitsILi16EEENSS_INS5_IJNSA_ILi8EEESF_EEENS5_IJSF_SC_EEEEEEEvNS4_8identityENS4_23SM90_TMA_LOAD_MULTICASTES1A_vS1B_EENS_8epilogue10collective18CollectiveEpilogueINS1E_23Sm100TmaWarpSpecializedILi4ELi2ELi16ELb1ELb0EEEJSH_NS5_IJNSS_ISF_SC_EENSS_INSA_ILi32EEESC_EEEEESI_SJ_SI_SJ_NS1E_6fusion15FusionCallbacksIS1I_NS1N_17LinearCombinationISI_fSI_fLNS_15FloatRoundStyleE2EEESH_S1M_JEEENS4_5SM1004TMEM4LOAD26SM100_TMEM_LOAD_16dp256b4xES10_NS11_INS12_ILi2ELi4ELi3EEES15_NSS_INS5_IJS16_S1K_EEENS5_IJS1K_SC_EEEEEEENS4_17SM75_U32x4_LDSM_NENS4_14SM90_TMA_STOREES21_NS4_17SM90_U32x4_STSM_NENS4_39AutoVectorizingCopyWithAssumedAlignmentILi128EEEEEEvvEEEEvNT_6ParamsE --------------------------
	.section	.nv.constant0._ZN7cutlass13device_kernelINS_4gemm6kernel13GemmUniversalIN4cute5tupleIJiiiiEEENS1_10collective13CollectiveMmaINS1_35MainloopSm100TmaUmmaWarpSpecializedILi8ELi2ELi4ENS5_IJNS4_1CILi2EEENSA_ILi1EEESC_EEEEENS5_IJNSA_ILi64EEENSA_ILi128EEESF_EEENS_10bfloat16_tENS5_IJlSC_lEEESI_SJ_NS4_8TiledMMAINS4_8MMA_AtomIJNS4_20SM100_MMA_F16BF16_SSISI_SI_fLi64ELi128ELNS4_4UMMA5MajorE0ELSO_0ELNSN_7ScaleInE0ELSP_0EEEEEENS4_6LayoutINS5_IJSC_SC_SC_EEENS5_IJNSA_ILi0EEESU_SU_EEEEENS5_IJNS4_10UnderscoreESX_SX_EEEEENS4_13SM90_TMA_LOADENS4_14ComposedLayoutINS4_7SwizzleILi3ELi4ELi3EEENS4_18smem_ptr_flag_bitsILi16EEENSS_INS5_IJNSA_ILi8EEESF_EEENS5_IJSF_SC_EEEEEEEvNS4_8identityENS4_23SM90_TMA_LOAD_MULTICASTES1A_vS1B_EENS_8epilogue10collective18CollectiveEpilogueINS1E_23Sm100TmaWarpSpecializedILi4ELi2ELi16ELb1ELb0EEEJSH_NS5_IJNSS_ISF_SC_EENSS_INSA_ILi32EEESC_EEEEESI_SJ_SI_SJ_NS1E_6fusion15FusionCallbacksIS1I_NS1N_17LinearCombinationISI_fSI_fLNS_15FloatRoundStyleE2EEESH_S1M_JEEENS4_5SM1004TMEM4LOAD26SM100_TMEM_LOAD_16dp256b4xES10_NS11_INS12_ILi2ELi4ELi3EEES15_NSS_INS5_IJS16_S1K_EEENS5_IJS1K_SC_EEEEEEENS4_17SM75_U32x4_LDSM_NENS4_14SM90_TMA_STOREES21_NS4_17SM90_U32x4_STSM_NENS4_39AutoVectorizingCopyWithAssumedAlignmentILi128EEEEEEvvEEEEvNT_6ParamsE,"a",@progbits
	.sectionflags	@""
	.align	4
.nv.constant0._ZN7cutlass13device_kernelINS_4gemm6kernel13GemmUniversalIN4cute5tupleIJiiiiEEENS1_10collective13CollectiveMmaINS1_35MainloopSm100TmaUmmaWarpSpecializedILi8ELi2ELi4ENS5_IJNS4_1CILi2EEENSA_ILi1EEESC_EEEEENS5_IJNSA_ILi64EEENSA_ILi128EEESF_EEENS_10bfloat16_tENS5_IJlSC_lEEESI_SJ_NS4_8TiledMMAINS4_8MMA_AtomIJNS4_20SM100_MMA_F16BF16_SSISI_SI_fLi64ELi128ELNS4_4UMMA5MajorE0ELSO_0ELNSN_7ScaleInE0ELSP_0EEEEEENS4_6LayoutINS5_IJSC_SC_SC_EEENS5_IJNSA_ILi0EEESU_SU_EEEEENS5_IJNS4_10UnderscoreESX_SX_EEEEENS4_13SM90_TMA_LOADENS4_14ComposedLayoutINS4_7SwizzleILi3ELi4ELi3EEENS4_18smem_ptr_flag_bitsILi16EEENSS_INS5_IJNSA_ILi8EEESF_EEENS5_IJSF_SC_EEEEEEEvNS4_8identityENS4_23SM90_TMA_LOAD_MULTICASTES1A_vS1B_EENS_8epilogue10collective18CollectiveEpilogueINS1E_23Sm100TmaWarpSpecializedILi4ELi2ELi16ELb1ELb0EEEJSH_NS5_IJNSS_ISF_SC_EENSS_INSA_ILi32EEESC_EEEEESI_SJ_SI_SJ_NS1E_6fusion15FusionCallbacksIS1I_NS1N_17LinearCombinationISI_fSI_fLNS_15FloatRoundStyleE2EEESH_S1M_JEEENS4_5SM1004TMEM4LOAD26SM100_TMEM_LOAD_16dp256b4xES10_NS11_INS12_ILi2ELi4ELi3EEES15_NSS_INS5_IJS16_S1K_EEENS5_IJS1K_SC_EEEEEEENS4_17SM75_U32x4_LDSM_NENS4_14SM90_TMA_STOREES21_NS4_17SM90_U32x4_STSM_NENS4_39AutoVectorizingCopyWithAssumedAlignmentILi128EEEEEEvvEEEEvNT_6ParamsE:
	.zero		2944


//--------------------- SYMBOLS --------------------------

	.type		.nv.reservedSmem.offset0,@object
	.size		.nv.reservedSmem.offset0,0x4
	.type		.nv.reservedSmem.cap,@object
	.size		.nv.reservedSmem.cap,0x4
	.type		__assertfail,@function
